// auto-generated by cutlass_sweep.gemm — config: {"arch": "sm_100", "cluster_m": 2, "cluster_n": 2, "dtype": "fp16", "dtype_b": "fp16", "layout": "tn", "stages": 6, "tile_k": 64, "tile_m": 128, "tile_n": 128}
#include "cutlass/cutlass.h"
#include "cutlass/gemm/collective/collective_builder.hpp"
#include "cutlass/gemm/device/gemm_universal_adapter.h"
#include "cutlass/gemm/kernel/gemm_universal.hpp"
#include "cutlass/epilogue/collective/collective_builder.hpp"

using ElemA = cutlass::half_t;
using ElemB = cutlass::half_t;
using ElemCD = cutlass::half_t;
using Acc  = float;
using TileShape    = cute::Shape<cute::_128, cute::_128, cute::_64>;
using ClusterShape = cute::Shape<cute::_2, cute::_2, cute::_1>;

using CollectiveEpilogue = typename cutlass::epilogue::collective::CollectiveBuilder<
    cutlass::arch::Sm100, cutlass::arch::OpClassTensorOp,
    TileShape, ClusterShape,
    cutlass::epilogue::collective::EpilogueTileAuto,
    Acc, Acc,
    ElemCD, cutlass::layout::RowMajor, 128 / cutlass::sizeof_bits<ElemCD>::value,
    ElemCD, cutlass::layout::RowMajor, 128 / cutlass::sizeof_bits<ElemCD>::value,
    cutlass::epilogue::collective::EpilogueScheduleAuto
  >::CollectiveOp;

using CollectiveMainloop = typename cutlass::gemm::collective::CollectiveBuilder<
    cutlass::arch::Sm100, cutlass::arch::OpClassTensorOp,
    ElemA, cutlass::layout::ColumnMajor, 128 / cutlass::sizeof_bits<ElemA>::value,
    ElemB, cutlass::layout::RowMajor, 128 / cutlass::sizeof_bits<ElemB>::value,
    Acc,
    TileShape, ClusterShape,
    cutlass::gemm::collective::StageCount<6>,
    cutlass::gemm::collective::KernelScheduleAuto
  >::CollectiveOp;

using GemmKernel = cutlass::gemm::kernel::GemmUniversal<
    cute::Shape<int,int,int,int>,
    CollectiveMainloop,
    CollectiveEpilogue
>;
using Gemm = cutlass::gemm::device::GemmUniversalAdapter<GemmKernel>;

// Force the device kernel symbol into the cubin without needing a host main.
auto* _anchor = &cutlass::device_kernel<GemmKernel>;


// ===== COMPILED SASS (sm_100a) =====

	.target	sm_100a

	.elftype	@"ET_EXEC"


//--------------------- .note.nv.tkinfo           --------------------------
	.section	.note.nv.tkinfo,"",@"SHT_NOTE"
	.sectionflags	@"SHF_NOTE_NV_TKINFO"
	.tkinfo
        /*0018*/ 	.word	0x00000002
        /*0030*/ 	.string	""
        /*0030*/ 	.string	"ptxas"
        /*0030*/ 	.string	"Cuda compilation tools, release 13.0, V13.0.88"
        /*0030*/ 	.string	"Build cuda_13.0.r13.0/compiler.36424714_0"
        /*0030*/ 	.string	"-arch sm_100a -m 64 "



//--------------------- .note.nv.cuinfo           --------------------------
	.section	.note.nv.cuinfo,"",@"SHT_NOTE"
	.sectionflags	@"SHF_NOTE_NV_CUINFO"
        /*0018*/ 	.short	0x0002
        /*001a*/ 	.short	0x0064
        /*001c*/ 	.short	0x0082
	.zero		2


//--------------------- .nv.info                  --------------------------
	.section	.nv.info,"",@"SHT_CUDA_INFO"
	.align	4


	//----- nvinfo : EIATTR_REGCOUNT
	.align		4
        /*0000*/ 	.byte	0x04, 0x2f
        /*0002*/ 	.short	(.L_19 - .L_18)
	.align		4
.L_18:
        /*0004*/ 	.word	index@(_ZN7cutlass13device_kernelINS_4gemm6kernel13GemmUniversalIN4cute5tupleIJiiiiEEENS1_10collective13CollectiveMmaINS1_35MainloopSm100TmaUmmaWarpSpecializedILi6ELi2ELi4ENS5_IJNS4_1CILi2EEESB_NSA_ILi1EEEEEEEENS5_IJNSA_ILi128EEESF_NSA_ILi64EEEEEENS_6half_tENS5_IJSC_llEEESI_SJ_NS4_8TiledMMAINS4_8MMA_AtomIJNS4_26SM100_MMA_F16BF16_2x1SM_SSISI_SI_fLi128ELi128ELNS4_4UMMA5MajorE1ELSO_1ELNSN_7ScaleInE0ELSP_0EEEEEENS4_6LayoutINS5_IJSC_SC_SC_EEENS5_IJNSA_ILi0EEESU_SU_EEEEENS5_IJNS4_10UnderscoreESX_SX_EEEEENS4_28SM100_TMA_2SM_LOAD_MULTICASTENS4_14ComposedLayoutINS4_7SwizzleILi3ELi4ELi3EEENS4_18smem_ptr_flag_bitsILi16EEENSS_INS5_IJSG_NSA_ILi8EEEEEENS5_IJSC_SG_EEEEEEEvNS4_8identityENS4_18SM100_TMA_2SM_LOADES1A_vS1B_EENS_8epilogue10collective18CollectiveEpilogueINS1E_23Sm100TmaWarpSpecializedILi4ELi2ELi16ELb1ELb0EEEJNS5_IJSG_SF_SG_EEENS5_IJNSS_ISG_SC_EENSS_INS5_IJNSA_ILi16EEESB_EEES18_EEEEESI_NS5_IJlSC_lEEESI_S1P_NS1E_6fusion15FusionCallbacksIS1I_NS1Q_17LinearCombinationISI_fSI_fLNS_15FloatRoundStyleE2EEES1J_S1O_JEEENS4_5SM1004TMEM4LOAD26SM100_TMEM_LOAD_32dp32b16xENS4_13SM90_TMA_LOADENS11_INS12_ILi1ELi4ELi3EEES15_NSS_INS5_IJS16_S1L_EEENS5_IJS1L_SC_EEEEEEENS4_39AutoVectorizingCopyWithAssumedAlignmentILi128EEENS4_14SM90_TMA_STOREES25_S27_S27_EEEvvEEEEvNT_6ParamsE)
        /*0008*/ 	.word	0x0000005b


	//----- nvinfo : EIATTR_FRAME_SIZE
	.align		4
.L_19:
        /*000c*/ 	.byte	0x04, 0x11
        /*000e*/ 	.short	(.L_21 - .L_20)
	.align		4
.L_20:
        /*0010*/ 	.word	index@($__internal_2_$__cuda_sm10x_tcgen05_guardrail_trap_unallocated_columns_being_dealloced)
        /*0014*/ 	.word	0x00000000


	//----- nvinfo : EIATTR_FRAME_SIZE
	.align		4
.L_21:
        /*0018*/ 	.byte	0x04, 0x11
        /*001a*/ 	.short	(.L_23 - .L_22)
	.align		4
.L_22:
        /*001c*/ 	.word	index@($__internal_1_$__cuda_sm10x_tcgen05_guardrail_trap_phase_invalid_during_alloc)
        /*0020*/ 	.word	0x00000000


	//----- nvinfo : EIATTR_FRAME_SIZE
	.align		4
.L_23:
        /*0024*/ 	.byte	0x04, 0x11
        /*0026*/ 	.short	(.L_25 - .L_24)
	.align		4
.L_24:
        /*0028*/ 	.word	index@($__internal_0_$__cuda_sm10x_tcgen05_guardrail_trap_col_being_dealloced_not_returned_by_alloc)
        /*002c*/ 	.word	0x00000000


	//----- nvinfo : EIATTR_FRAME_SIZE
	.align		4
.L_25:
        /*0030*/ 	.byte	0x04, 0x11
        /*0032*/ 	.short	(.L_27 - .L_26)
	.align		4
.L_26:
        /*0034*/ 	.word	index@(_ZN7cutlass13device_kernelINS_4gemm6kernel13GemmUniversalIN4cute5tupleIJiiiiEEENS1_10collective13CollectiveMmaINS1_35MainloopSm100TmaUmmaWarpSpecializedILi6ELi2ELi4ENS5_IJNS4_1CILi2EEESB_NSA_ILi1EEEEEEEENS5_IJNSA_ILi128EEESF_NSA_ILi64EEEEEENS_6half_tENS5_IJSC_llEEESI_SJ_NS4_8TiledMMAINS4_8MMA_AtomIJNS4_26SM100_MMA_F16BF16_2x1SM_SSISI_SI_fLi128ELi128ELNS4_4UMMA5MajorE1ELSO_1ELNSN_7ScaleInE0ELSP_0EEEEEENS4_6LayoutINS5_IJSC_SC_SC_EEENS5_IJNSA_ILi0EEESU_SU_EEEEENS5_IJNS4_10UnderscoreESX_SX_EEEEENS4_28SM100_TMA_2SM_LOAD_MULTICASTENS4_14ComposedLayoutINS4_7SwizzleILi3ELi4ELi3EEENS4_18smem_ptr_flag_bitsILi16EEENSS_INS5_IJSG_NSA_ILi8EEEEEENS5_IJSC_SG_EEEEEEEvNS4_8identityENS4_18SM100_TMA_2SM_LOADES1A_vS1B_EENS_8epilogue10collective18CollectiveEpilogueINS1E_23Sm100TmaWarpSpecializedILi4ELi2ELi16ELb1ELb0EEEJNS5_IJSG_SF_SG_EEENS5_IJNSS_ISG_SC_EENSS_INS5_IJNSA_ILi16EEESB_EEES18_EEEEESI_NS5_IJlSC_lEEESI_S1P_NS1E_6fusion15FusionCallbacksIS1I_NS1Q_17LinearCombinationISI_fSI_fLNS_15FloatRoundStyleE2EEES1J_S1O_JEEENS4_5SM1004TMEM4LOAD26SM100_TMEM_LOAD_32dp32b16xENS4_13SM90_TMA_LOADENS11_INS12_ILi1ELi4ELi3EEES15_NSS_INS5_IJS16_S1L_EEENS5_IJS1L_SC_EEEEEEENS4_39AutoVectorizingCopyWithAssumedAlignmentILi128EEENS4_14SM90_TMA_STOREES25_S27_S27_EEEvvEEEEvNT_6ParamsE)
        /*0038*/ 	.word	0x00000000


	//----- nvinfo : EIATTR_MIN_STACK_SIZE
	.align		4
.L_27:
        /*003c*/ 	.byte	0x04, 0x12
        /*003e*/ 	.short	(.L_29 - .L_28)
	.align		4
.L_28:
        /*0040*/ 	.word	index@(_ZN7cutlass13device_kernelINS_4gemm6kernel13GemmUniversalIN4cute5tupleIJiiiiEEENS1_10collective13CollectiveMmaINS1_35MainloopSm100TmaUmmaWarpSpecializedILi6ELi2ELi4ENS5_IJNS4_1CILi2EEESB_NSA_ILi1EEEEEEEENS5_IJNSA_ILi128EEESF_NSA_ILi64EEEEEENS_6half_tENS5_IJSC_llEEESI_SJ_NS4_8TiledMMAINS4_8MMA_AtomIJNS4_26SM100_MMA_F16BF16_2x1SM_SSISI_SI_fLi128ELi128ELNS4_4UMMA5MajorE1ELSO_1ELNSN_7ScaleInE0ELSP_0EEEEEENS4_6LayoutINS5_IJSC_SC_SC_EEENS5_IJNSA_ILi0EEESU_SU_EEEEENS5_IJNS4_10UnderscoreESX_SX_EEEEENS4_28SM100_TMA_2SM_LOAD_MULTICASTENS4_14ComposedLayoutINS4_7SwizzleILi3ELi4ELi3EEENS4_18smem_ptr_flag_bitsILi16EEENSS_INS5_IJSG_NSA_ILi8EEEEEENS5_IJSC_SG_EEEEEEEvNS4_8identityENS4_18SM100_TMA_2SM_LOADES1A_vS1B_EENS_8epilogue10collective18CollectiveEpilogueINS1E_23Sm100TmaWarpSpecializedILi4ELi2ELi16ELb1ELb0EEEJNS5_IJSG_SF_SG_EEENS5_IJNSS_ISG_SC_EENSS_INS5_IJNSA_ILi16EEESB_EEES18_EEEEESI_NS5_IJlSC_lEEESI_S1P_NS1E_6fusion15FusionCallbacksIS1I_NS1Q_17LinearCombinationISI_fSI_fLNS_15FloatRoundStyleE2EEES1J_S1O_JEEENS4_5SM1004TMEM4LOAD26SM100_TMEM_LOAD_32dp32b16xENS4_13SM90_TMA_LOADENS11_INS12_ILi1ELi4ELi3EEES15_NSS_INS5_IJS16_S1L_EEENS5_IJS1L_SC_EEEEEEENS4_39AutoVectorizingCopyWithAssumedAlignmentILi128EEENS4_14SM90_TMA_STOREES25_S27_S27_EEEvvEEEEvNT_6ParamsE)
        /*0044*/ 	.word	0x00000000
.L_29:


//--------------------- .nv.compat                --------------------------
	.section	.nv.compat,"",@"SHT_CUDA_COMPAT_INFO"
	.align	4
        /*0000*/ 	.byte	0x02, 0x09, 0x01, 0x00, 0x02, 0x02, 0x02, 0x00, 0x02, 0x05, 0x05, 0x00, 0x03, 0x07, 0x01, 0x01
        /*0010*/ 	.byte	0x02, 0x03, 0x01, 0x00, 0x02, 0x06, 0x01, 0x00, 0x04, 0x0b, 0x08, 0x00, 0x09, 0x00, 0x00, 0x00
        /*0020*/ 	.byte	0x00, 0x00, 0x00, 0x00


//--------------------- .nv.info._ZN7cutlass13device_kernelINS_4gemm6kernel13GemmUniversalIN4cute5tupleIJiiiiEEENS1_10collective13CollectiveMmaINS1_35MainloopSm100TmaUmmaWarpSpecializedILi6ELi2ELi4ENS5_IJNS4_1CILi2EEESB_NSA_ILi1EEEEEEEENS5_IJNSA_ILi128EEESF_NSA_ILi64EEEEEENS_6half_tENS5_IJSC_llEEESI_SJ_NS4_8TiledMMAINS4_8MMA_AtomIJNS4_26SM100_MMA_F16BF16_2x1SM_SSISI_SI_fLi128ELi128ELNS4_4UMMA5MajorE1ELSO_1ELNSN_7ScaleInE0ELSP_0EEEEEENS4_6LayoutINS5_IJSC_SC_SC_EEENS5_IJNSA_ILi0EEESU_SU_EEEEENS5_IJNS4_10UnderscoreESX_SX_EEEEENS4_28SM100_TMA_2SM_LOAD_MULTICASTENS4_14ComposedLayoutINS4_7SwizzleILi3ELi4ELi3EEENS4_18smem_ptr_flag_bitsILi16EEENSS_INS5_IJSG_NSA_ILi8EEEEEENS5_IJSC_SG_EEEEEEEvNS4_8identityENS4_18SM100_TMA_2SM_LOADES1A_vS1B_EENS_8epilogue10collective18CollectiveEpilogueINS1E_23Sm100TmaWarpSpecializedILi4ELi2ELi16ELb1ELb0EEEJNS5_IJSG_SF_SG_EEENS5_IJNSS_ISG_SC_EENSS_INS5_IJNSA_ILi16EEESB_EEES18_EEEEESI_NS5_IJlSC_lEEESI_S1P_NS1E_6fusion15FusionCallbacksIS1I_NS1Q_17LinearCombinationISI_fSI_fLNS_15FloatRoundStyleE2EEES1J_S1O_JEEENS4_5SM1004TMEM4LOAD26SM100_TMEM_LOAD_32dp32b16xENS4_13SM90_TMA_LOADENS11_INS12_ILi1ELi4ELi3EEES15_NSS_INS5_IJS16_S1L_EEENS5_IJS1L_SC_EEEEEEENS4_39AutoVectorizingCopyWithAssumedAlignmentILi128EEENS4_14SM90_TMA_STOREES25_S27_S27_EEEvvEEEEvNT_6ParamsE --------------------------
	.section	.nv.info._ZN7cutlass13device_kernelINS_4gemm6kernel13GemmUniversalIN4cute5tupleIJiiiiEEENS1_10collective13CollectiveMmaINS1_35MainloopSm100TmaUmmaWarpSpecializedILi6ELi2ELi4ENS5_IJNS4_1CILi2EEESB_NSA_ILi1EEEEEEEENS5_IJNSA_ILi128EEESF_NSA_ILi64EEEEEENS_6half_tENS5_IJSC_llEEESI_SJ_NS4_8TiledMMAINS4_8MMA_AtomIJNS4_26SM100_MMA_F16BF16_2x1SM_SSISI_SI_fLi128ELi128ELNS4_4UMMA5MajorE1ELSO_1ELNSN_7ScaleInE0ELSP_0EEEEEENS4_6LayoutINS5_IJSC_SC_SC_EEENS5_IJNSA_ILi0EEESU_SU_EEEEENS5_IJNS4_10UnderscoreESX_SX_EEEEENS4_28SM100_TMA_2SM_LOAD_MULTICASTENS4_14ComposedLayoutINS4_7SwizzleILi3ELi4ELi3EEENS4_18smem_ptr_flag_bitsILi16EEENSS_INS5_IJSG_NSA_ILi8EEEEEENS5_IJSC_SG_EEEEEEEvNS4_8identityENS4_18SM100_TMA_2SM_LOADES1A_vS1B_EENS_8epilogue10collective18CollectiveEpilogueINS1E_23Sm100TmaWarpSpecializedILi4ELi2ELi16ELb1ELb0EEEJNS5_IJSG_SF_SG_EEENS5_IJNSS_ISG_SC_EENSS_INS5_IJNSA_ILi16EEESB_EEES18_EEEEESI_NS5_IJlSC_lEEESI_S1P_NS1E_6fusion15FusionCallbacksIS1I_NS1Q_17LinearCombinationISI_fSI_fLNS_15FloatRoundStyleE2EEES1J_S1O_JEEENS4_5SM1004TMEM4LOAD26SM100_TMEM_LOAD_32dp32b16xENS4_13SM90_TMA_LOADENS11_INS12_ILi1ELi4ELi3EEES15_NSS_INS5_IJS16_S1L_EEENS5_IJS1L_SC_EEEEEEENS4_39AutoVectorizingCopyWithAssumedAlignmentILi128EEENS4_14SM90_TMA_STOREES25_S27_S27_EEEvvEEEEvNT_6ParamsE,"",@"SHT_CUDA_INFO"
	.sectionflags	@""
	.align	4


	//----- nvinfo : EIATTR_CUDA_API_VERSION
	.align		4
        /*0000*/ 	.byte	0x04, 0x37
        /*0002*/ 	.short	(.L_31 - .L_30)
.L_30:
        /*0004*/ 	.word	0x00000082


	//----- nvinfo : EIATTR_KPARAM_INFO
	.align		4
.L_31:
        /*0008*/ 	.byte	0x04, 0x17
        /*000a*/ 	.short	(.L_33 - .L_32)
.L_32:
        /*000c*/ 	.word	0x00000000
        /*0010*/ 	.short	0x0000
        /*0012*/ 	.short	0x0000
        /*0014*/ 	.byte	0x00, 0xf0, 0x01, 0x20


	//----- nvinfo : EIATTR_AT_ENTRY_FRAGMENTS
	.align		4
.L_33:
        /*0018*/ 	.byte	0x04, 0x4f
        /*001a*/ 	.short	(.L_35 - .L_34)


	//   ....[0]....
.L_34:
        /*001c*/ 	.word	0x00000007


	//----- nvinfo : EIATTR_RESERVED_SMEM_USED
	.align		4
.L_35:
        /*0020*/ 	.byte	0x01, 0x41
	.zero		2


	//----- nvinfo : EIATTR_SPARSE_MMA_MASK
	.align		4
        /*0024*/ 	.byte	0x03, 0x50
        /*0026*/ 	.short	0x0000


	//----- nvinfo : EIATTR_TCGEN05_2CTA_USED
	.align		4
        /*0028*/ 	.byte	0x01, 0x52
	.zero		2


	//----- nvinfo : EIATTR_MAXREG_COUNT
	.align		4
        /*002c*/ 	.byte	0x03, 0x1b
        /*002e*/ 	.short	0x00ff


	//----- nvinfo : EIATTR_NUM_BARRIERS
	.align		4
        /*0030*/ 	.byte	0x02, 0x4c
        /*0032*/ 	.byte	0x07
	.zero		1


	//----- nvinfo : EIATTR_EXTERNS
	.align		4
        /*0034*/ 	.byte	0x04, 0x0f
        /*0036*/ 	.short	(.L_37 - .L_36)


	//   ....[0]....
	.align		4
.L_36:
        /*0038*/ 	.word	index@(__assertfail)


	//----- nvinfo : EIATTR_MERCURY_ISA_VERSION
	.align		4
.L_37:
        /*003c*/ 	.byte	0x03, 0x5f
        /*003e*/ 	.short	0x0101


	//----- nvinfo : EIATTR_INT_WARP_WIDE_INSTR_OFFSETS
	.align		4
        /*0040*/ 	.byte	0x04, 0x31
        /*0042*/ 	.short	(.L_39 - .L_38)


	//   ....[0]....
.L_38:
        /*0044*/ 	.word	0x00000d90


	//   ....[1]....
        /*0048*/ 	.word	0x00000e30


	//   ....[2]....
        /*004c*/ 	.word	0x00002280


	//   ....[3]....
        /*0050*/ 	.word	0x00004260


	//   ....[4]....
        /*0054*/ 	.word	0x00004280


	//   ....[5]....
        /*0058*/ 	.word	0x000042b0


	//   ....[6]....
        /*005c*/ 	.word	0x00004bb0


	//   ....[7]....
        /*0060*/ 	.word	0x00004bd0


	//   ....[8]....
        /*0064*/ 	.word	0x00004ca0


	//   ....[9]....
        /*0068*/ 	.word	0x00004d80


	//   ....[10]....
        /*006c*/ 	.word	0x00004da0


	//   ....[11]....
        /*0070*/ 	.word	0x00004e60


	//   ....[12]....
        /*0074*/ 	.word	0x00004f60


	//   ....[13]....
        /*0078*/ 	.word	0x00004f80


	//   ....[14]....
        /*007c*/ 	.word	0x000050b0


	//   ....[15]....
        /*0080*/ 	.word	0x00005230


	//   ....[16]....
        /*0084*/ 	.word	0x00005240


	//   ....[17]....
        /*0088*/ 	.word	0x00005360


	//----- nvinfo : EIATTR_COOP_GROUP_MASK_REGIDS
	.align		4
.L_39:
        /*008c*/ 	.byte	0x04, 0x29
        /*008e*/ 	.short	(.L_41 - .L_40)


	//   ....[0]....
.L_40:
        /*0090*/ 	.word	0xffffffff


	//   ....[1]....
        /*0094*/ 	.word	0xffffffff


	//   ....[2]....
        /*0098*/ 	.word	0xffffffff


	//   ....[3]....
        /*009c*/ 	.word	0xffffffff


	//   ....[4]....
        /*00a0*/ 	.word	0xffffffff


	//   ....[5]....
        /*00a4*/ 	.word	0xffffffff


	//   ....[6]....
        /*00a8*/ 	.word	0xffffffff


	//   ....[7]....
        /*00ac*/ 	.word	0xffffffff


	//   ....[8]....
        /*00b0*/ 	.word	0xffffffff


	//   ....[9]....
        /*00b4*/ 	.word	0xffffffff


	//   ....[10]....
        /*00b8*/ 	.word	0xffffffff


	//   ....[11]....
        /*00bc*/ 	.word	0xffffffff


	//   ....[12]....
        /*00c0*/ 	.word	0xffffffff


	//   ....[13]....
        /*00c4*/ 	.word	0xffffffff


	//----- nvinfo : EIATTR_COOP_GROUP_INSTR_OFFSETS
	.align		4
.L_41:
        /*00c8*/ 	.byte	0x04, 0x28
        /*00ca*/ 	.short	(.L_43 - .L_42)


	//   ....[0]....
.L_42:
        /*00cc*/ 	.word	0x000000c0


	//   ....[1]....
        /*00d0*/ 	.word	0x00000500


	//   ....[2]....
        /*00d4*/ 	.word	0x00000700


	//   ....[3]....
        /*00d8*/ 	.word	0x00000890


	//   ....[4]....
        /*00dc*/ 	.word	0x00000980


	//   ....[5]....
        /*00e0*/ 	.word	0x00000ae0


	//   ....[6]....
        /*00e4*/ 	.word	0x00000c70


	//   ....[7]....
        /*00e8*/ 	.word	0x00000eb0


	//   ....[8]....
        /*00ec*/ 	.word	0x00002160


	//   ....[9]....
        /*00f0*/ 	.word	0x00003060


	//   ....[10]....
        /*00f4*/ 	.word	0x00003530


	//   ....[11]....
        /*00f8*/ 	.word	0x00003560


	//   ....[12]....
        /*00fc*/ 	.word	0x00004160


	//   ....[13]....
        /*0100*/ 	.word	0x00004370


	//----- nvinfo : EIATTR_VRC_CTA_INIT_COUNT
	.align		4
.L_43:
        /*0104*/ 	.byte	0x02, 0x4a
        /*0106*/ 	.byte	0x80
	.zero		1


	//----- nvinfo : EIATTR_SYSCALL_OFFSETS
	.align		4
        /*0108*/ 	.byte	0x04, 0x46
        /*010a*/ 	.short	(.L_45 - .L_44)


	//   ....[0]....
.L_44:
        /*010c*/ 	.word	0x00005e90


	//   ....[1]....
        /*0110*/ 	.word	0x00005f80


	//   ....[2]....
        /*0114*/ 	.word	0x000066c0


	//   ....[3]....
        /*0118*/ 	.word	0x00006fe0


	//   ....[4]....
        /*011c*/ 	.word	0x000078a0


	//   ....[5]....
        /*0120*/ 	.word	0x00008160


	//----- nvinfo : EIATTR_MBARRIER_INSTR_OFFSETS
	.align		4
.L_45:
        /*0124*/ 	.byte	0x04, 0x39
        /*0126*/ 	.short	(.L_47 - .L_46)


	//   ....[0]....
.L_46:
        /*0128*/ 	.word	0x00000630
        /*012c*/ 	.word	0x000000ff
        /*0130*/ 	.word	0x00000000
        /*0134*/ 	.short	0x0100
        /*0136*/ 	.byte	0x07
	.zero		1


	//   ....[1]....
        /*0138*/ 	.word	0x00000640
        /*013c*/ 	.word	0x000000ff
        /*0140*/ 	.word	0x00000030
        /*0144*/ 	.short	0x0100
        /*0146*/ 	.byte	0x07
	.zero		1


	//   ....[2]....
        /*0148*/ 	.word	0x00000650
        /*014c*/ 	.word	0x000000ff
        /*0150*/ 	.word	0x00000008
        /*0154*/ 	.short	0x0100
        /*0156*/ 	.byte	0x07
	.zero		1


	//   ....[3]....
        /*0158*/ 	.word	0x00000660
        /*015c*/ 	.word	0x000000ff
        /*0160*/ 	.word	0x00000038
        /*0164*/ 	.short	0x0100
        /*0166*/ 	.byte	0x07
	.zero		1


	//   ....[4]....
        /*0168*/ 	.word	0x00000670
        /*016c*/ 	.word	0x000000ff
        /*0170*/ 	.word	0x00000010
        /*0174*/ 	.short	0x0100
        /*0176*/ 	.byte	0x07
	.zero		1


	//   ....[5]....
        /*0178*/ 	.word	0x00000680
        /*017c*/ 	.word	0x000000ff
        /*0180*/ 	.word	0x00000040
        /*0184*/ 	.short	0x0100
        /*0186*/ 	.byte	0x07
	.zero		1


	//   ....[6]....
        /*0188*/ 	.word	0x00000690
        /*018c*/ 	.word	0x000000ff
        /*0190*/ 	.word	0x00000018
        /*0194*/ 	.short	0x0100
        /*0196*/ 	.byte	0x07
	.zero		1


	//   ....[7]....
        /*0198*/ 	.word	0x000006a0
        /*019c*/ 	.word	0x000000ff
        /*01a0*/ 	.word	0x00000048
        /*01a4*/ 	.short	0x0100
        /*01a6*/ 	.byte	0x07
	.zero		1


	//   ....[8]....
        /*01a8*/ 	.word	0x000006b0
        /*01ac*/ 	.word	0x000000ff
        /*01b0*/ 	.word	0x00000020
        /*01b4*/ 	.short	0x0100
        /*01b6*/ 	.byte	0x07
	.zero		1


	//   ....[9]....
        /*01b8*/ 	.word	0x000006c0
        /*01bc*/ 	.word	0x000000ff
        /*01c0*/ 	.word	0x00000050
        /*01c4*/ 	.short	0x0100
        /*01c6*/ 	.byte	0x07
	.zero		1


	//   ....[10]....
        /*01c8*/ 	.word	0x000006d0
        /*01cc*/ 	.word	0x000000ff
        /*01d0*/ 	.word	0x00000028
        /*01d4*/ 	.short	0x0100
        /*01d6*/ 	.byte	0x07
	.zero		1


	//   ....[11]....
        /*01d8*/ 	.word	0x000006e0
        /*01dc*/ 	.word	0x000000ff
        /*01e0*/ 	.word	0x00000058
        /*01e4*/ 	.short	0x0100
        /*01e6*/ 	.byte	0x07
	.zero		1


	//   ....[12]....
        /*01e8*/ 	.word	0x00000800
        /*01ec*/ 	.word	0x000000ff
        /*01f0*/ 	.word	0x00000060
        /*01f4*/ 	.short	0x0100
        /*01f6*/ 	.byte	0x07
	.zero		1


	//   ....[13]....
        /*01f8*/ 	.word	0x00000810
        /*01fc*/ 	.word	0x000000ff
        /*0200*/ 	.word	0x00000080
        /*0204*/ 	.short	0x0100
        /*0206*/ 	.byte	0x07
	.zero		1


	//   ....[14]....
        /*0208*/ 	.word	0x00000820
        /*020c*/ 	.word	0x000000ff
        /*0210*/ 	.word	0x00000068
        /*0214*/ 	.short	0x0100
        /*0216*/ 	.byte	0x07
	.zero		1


	//   ....[15]....
        /*0218*/ 	.word	0x00000830
        /*021c*/ 	.word	0x000000ff
        /*0220*/ 	.word	0x00000088
        /*0224*/ 	.short	0x0100
        /*0226*/ 	.byte	0x07
	.zero		1


	//   ....[16]....
        /*0228*/ 	.word	0x00000840
        /*022c*/ 	.word	0x000000ff
        /*0230*/ 	.word	0x00000070
        /*0234*/ 	.short	0x0100
        /*0236*/ 	.byte	0x07
	.zero		1


	//   ....[17]....
        /*0238*/ 	.word	0x00000850
        /*023c*/ 	.word	0x000000ff
        /*0240*/ 	.word	0x00000090
        /*0244*/ 	.short	0x0100
        /*0246*/ 	.byte	0x07
	.zero		1


	//   ....[18]....
        /*0248*/ 	.word	0x00000860
        /*024c*/ 	.word	0x000000ff
        /*0250*/ 	.word	0x00000078
        /*0254*/ 	.short	0x0100
        /*0256*/ 	.byte	0x07
	.zero		1


	//   ....[19]....
        /*0258*/ 	.word	0x00000870
        /*025c*/ 	.word	0x000000ff
        /*0260*/ 	.word	0x00000098
        /*0264*/ 	.short	0x0100
        /*0266*/ 	.byte	0x07
	.zero		1


	//   ....[20]....
        /*0268*/ 	.word	0x00000950
        /*026c*/ 	.word	0x000000ff
        /*0270*/ 	.word	0x000000a0
        /*0274*/ 	.short	0x0100
        /*0276*/ 	.byte	0x06
	.zero		1


	//   ....[21]....
        /*0278*/ 	.word	0x00000960
        /*027c*/ 	.word	0x000000ff
        /*0280*/ 	.word	0x000000a8
        /*0284*/ 	.short	0x0100
        /*0286*/ 	.byte	0x06
	.zero		1


	//   ....[22]....
        /*0288*/ 	.word	0x00000a90
        /*028c*/ 	.word	0x000000ff
        /*0290*/ 	.word	0x000000b0
        /*0294*/ 	.short	0x0100
        /*0296*/ 	.byte	0x06
	.zero		1


	//   ....[23]....
        /*0298*/ 	.word	0x00000aa0
        /*029c*/ 	.word	0x000000ff
        /*02a0*/ 	.word	0x000000c0
        /*02a4*/ 	.short	0x0100
        /*02a6*/ 	.byte	0x06
	.zero		1


	//   ....[24]....
        /*02a8*/ 	.word	0x00000ab0
        /*02ac*/ 	.word	0x000000ff
        /*02b0*/ 	.word	0x000000b8
        /*02b4*/ 	.short	0x0100
        /*02b6*/ 	.byte	0x06
	.zero		1


	//   ....[25]....
        /*02b8*/ 	.word	0x00000ac0
        /*02bc*/ 	.word	0x000000ff
        /*02c0*/ 	.word	0x000000c8
        /*02c4*/ 	.short	0x0100
        /*02c6*/ 	.byte	0x06
	.zero		1


	//   ....[26]....
        /*02c8*/ 	.word	0x00000be0
        /*02cc*/ 	.word	0x000000ff
        /*02d0*/ 	.word	0x000000d0
        /*02d4*/ 	.short	0x0100
        /*02d6*/ 	.byte	0x07
	.zero		1


	//   ....[27]....
        /*02d8*/ 	.word	0x00000bf0
        /*02dc*/ 	.word	0x000000ff
        /*02e0*/ 	.word	0x000000f0
        /*02e4*/ 	.short	0x0100
        /*02e6*/ 	.byte	0x07
	.zero		1


	//   ....[28]....
        /*02e8*/ 	.word	0x00000c00
        /*02ec*/ 	.word	0x000000ff
        /*02f0*/ 	.word	0x000000d8
        /*02f4*/ 	.short	0x0100
        /*02f6*/ 	.byte	0x07
	.zero		1


	//   ....[29]....
        /*02f8*/ 	.word	0x00000c10
        /*02fc*/ 	.word	0x000000ff
        /*0300*/ 	.word	0x000000f8
        /*0304*/ 	.short	0x0100
        /*0306*/ 	.byte	0x07
	.zero		1


	//   ....[30]....
        /*0308*/ 	.word	0x00000c20
        /*030c*/ 	.word	0x000000ff
        /*0310*/ 	.word	0x000000e0
        /*0314*/ 	.short	0x0100
        /*0316*/ 	.byte	0x07
	.zero		1


	//   ....[31]....
        /*0318*/ 	.word	0x00000c30
        /*031c*/ 	.word	0x000000ff
        /*0320*/ 	.word	0x00000100
        /*0324*/ 	.short	0x0100
        /*0326*/ 	.byte	0x07
	.zero		1


	//   ....[32]....
        /*0328*/ 	.word	0x00000c40
        /*032c*/ 	.word	0x000000ff
        /*0330*/ 	.word	0x000000e8
        /*0334*/ 	.short	0x0100
        /*0336*/ 	.byte	0x07
	.zero		1


	//   ....[33]....
        /*0338*/ 	.word	0x00000c50
        /*033c*/ 	.word	0x000000ff
        /*0340*/ 	.word	0x00000108
        /*0344*/ 	.short	0x0100
        /*0346*/ 	.byte	0x07
	.zero		1


	//   ....[34]....
        /*0348*/ 	.word	0x00000d40
        /*034c*/ 	.word	0x000000ff
        /*0350*/ 	.word	0x00000110
        /*0354*/ 	.short	0x0100
        /*0356*/ 	.byte	0x06
	.zero		1


	//   ....[35]....
        /*0358*/ 	.word	0x00000d50
        /*035c*/ 	.word	0x000000ff
        /*0360*/ 	.word	0x00000120
        /*0364*/ 	.short	0x0100
        /*0366*/ 	.byte	0x06
	.zero		1


	//   ....[36]....
        /*0368*/ 	.word	0x00000d60
        /*036c*/ 	.word	0x000000ff
        /*0370*/ 	.word	0x00000118
        /*0374*/ 	.short	0x0100
        /*0376*/ 	.byte	0x06
	.zero		1


	//   ....[37]....
        /*0378*/ 	.word	0x00000d70
        /*037c*/ 	.word	0x000000ff
        /*0380*/ 	.word	0x00000128
        /*0384*/ 	.short	0x0100
        /*0386*/ 	.byte	0x06
	.zero		1


	//   ....[38]....
        /*0388*/ 	.word	0x00000e70
        /*038c*/ 	.word	0x000000ff
        /*0390*/ 	.word	0x00000130
        /*0394*/ 	.short	0x0100
        /*0396*/ 	.byte	0x05
	.zero		1


	//   ....[39]....
        /*0398*/ 	.word	0x00001940
        /*039c*/ 	.word	0x00000003
        /*03a0*/ 	.word	0x00000120
        /*03a4*/ 	.short	0x010a
        /*03a6*/ 	.byte	0xff
	.zero		1


	//   ....[40]....
        /*03a8*/ 	.word	0x00001970
        /*03ac*/ 	.word	0x00000003
        /*03b0*/ 	.word	0x00000110
        /*03b4*/ 	.short	0x0101
        /*03b6*/ 	.byte	0xff
	.zero		1


	//   ....[41]....
        /*03b8*/ 	.word	0x00001a70
        /*03bc*/ 	.word	0x000000ff
        /*03c0*/ 	.word	0x00000030
        /*03c4*/ 	.short	0x010a
        /*03c6*/ 	.byte	0x08
	.zero		1


	//   ....[42]....
        /*03c8*/ 	.word	0x00001b40
        /*03cc*/ 	.word	0x000000ff
        /*03d0*/ 	.word	0x00000030
        /*03d4*/ 	.short	0x010a
        /*03d6*/ 	.byte	0x21
	.zero		1


	//   ....[43]....
        /*03d8*/ 	.word	0x00001cf0
        /*03dc*/ 	.word	0x000000ff
        /*03e0*/ 	.word	0x00000030
        /*03e4*/ 	.short	0x010a
        /*03e6*/ 	.byte	0x08
	.zero		1


	//   ....[44]....
        /*03e8*/ 	.word	0x00001e00
        /*03ec*/ 	.word	0x000000ff
        /*03f0*/ 	.word	0x000000a8
        /*03f4*/ 	.short	0x0101
        /*03f6*/ 	.byte	0x04
	.zero		1


	//   ....[45]....
        /*03f8*/ 	.word	0x00001e20
        /*03fc*/ 	.word	0x000000ff
        /*0400*/ 	.word	0x00000030
        /*0404*/ 	.short	0x010a
        /*0406*/ 	.byte	0x08
	.zero		1


	//   ....[46]....
        /*0408*/ 	.word	0x00001ea0
        /*040c*/ 	.word	0x000000ff
        /*0410*/ 	.word	0x00000030
        /*0414*/ 	.short	0x010a
        /*0416*/ 	.byte	0x11
	.zero		1


	//   ....[47]....
        /*0418*/ 	.word	0x00002030
        /*041c*/ 	.word	0x000000ff
        /*0420*/ 	.word	0x00000030
        /*0424*/ 	.short	0x010a
        /*0426*/ 	.byte	0x08
	.zero		1


	//   ....[48]....
        /*0428*/ 	.word	0x00002190
        /*042c*/ 	.word	0x00000002
        /*0430*/ 	.word	0x000000b0
        /*0434*/ 	.short	0x010a
        /*0436*/ 	.byte	0xff
	.zero		1


	//   ....[49]....
        /*0438*/ 	.word	0x00002250
        /*043c*/ 	.word	0x00000002
        /*0440*/ 	.word	0x00000000
        /*0444*/ 	.short	0x0101
        /*0446*/ 	.byte	0xff
	.zero		1


	//   ....[50]....
        /*0448*/ 	.word	0x000027b0
        /*044c*/ 	.word	0x000000ff
        /*0450*/ 	.word	0x00000000
        /*0454*/ 	.short	0x010a
        /*0456*/ 	.byte	0x05
	.zero		1


	//   ....[51]....
        /*0458*/ 	.word	0x00002840
        /*045c*/ 	.word	0x000000ff
        /*0460*/ 	.word	0x00000000
        /*0464*/ 	.short	0x010a
        /*0466*/ 	.byte	0x05
	.zero		1


	//   ....[52]....
        /*0468*/ 	.word	0x000028d0
        /*046c*/ 	.word	0x000000ff
        /*0470*/ 	.word	0x00000000
        /*0474*/ 	.short	0x010a
        /*0476*/ 	.byte	0x05
	.zero		1


	//   ....[53]....
        /*0478*/ 	.word	0x00002960
        /*047c*/ 	.word	0x000000ff
        /*0480*/ 	.word	0x00000000
        /*0484*/ 	.short	0x010a
        /*0486*/ 	.byte	0x05
	.zero		1


	//   ....[54]....
        /*0488*/ 	.word	0x000029f0
        /*048c*/ 	.word	0x000000ff
        /*0490*/ 	.word	0x00000000
        /*0494*/ 	.short	0x010a
        /*0496*/ 	.byte	0x05
	.zero		1


	//   ....[55]....
        /*0498*/ 	.word	0x00002a90
        /*049c*/ 	.word	0x00000000
        /*04a0*/ 	.word	0x00000000
        /*04a4*/ 	.short	0x010a
        /*04a6*/ 	.byte	0xff
	.zero		1


	//   ....[56]....
        /*04a8*/ 	.word	0x00002bc0
        /*04ac*/ 	.word	0x00000000
        /*04b0*/ 	.word	0x00000110
        /*04b4*/ 	.short	0x010a
        /*04b6*/ 	.byte	0xff
	.zero		1


	//   ....[57]....
        /*04b8*/ 	.word	0x00002c30
        /*04bc*/ 	.word	0x00000004
        /*04c0*/ 	.word	0x00000000
        /*04c4*/ 	.short	0x0101
        /*04c6*/ 	.byte	0xff
	.zero		1


	//   ....[58]....
        /*04c8*/ 	.word	0x00002c50
        /*04cc*/ 	.word	0x000000ff
        /*04d0*/ 	.word	0x000000c0
        /*04d4*/ 	.short	0x010a
        /*04d6*/ 	.byte	0x05
	.zero		1


	//   ....[59]....
        /*04d8*/ 	.word	0x00002d70
        /*04dc*/ 	.word	0x00000000
        /*04e0*/ 	.word	0x000000b0
        /*04e4*/ 	.short	0x010a
        /*04e6*/ 	.byte	0xff
	.zero		1


	//   ....[60]....
        /*04e8*/ 	.word	0x00002e70
        /*04ec*/ 	.word	0x00000000
        /*04f0*/ 	.word	0x00000000
        /*04f4*/ 	.short	0x0101
        /*04f6*/ 	.byte	0xff
	.zero		1


	//   ....[61]....
        /*04f8*/ 	.word	0x00002f00
        /*04fc*/ 	.word	0x000000ff
        /*0500*/ 	.word	0x000000c0
        /*0504*/ 	.short	0x0106
        /*0506*/ 	.byte	0x05
	.zero		1


	//   ....[62]....
        /*0508*/ 	.word	0x00002f20
        /*050c*/ 	.word	0x000000ff
        /*0510*/ 	.word	0x000000c0
        /*0514*/ 	.short	0x010a
        /*0516*/ 	.byte	0x05
	.zero		1


	//   ....[63]....
        /*0518*/ 	.word	0x00002fb0
        /*051c*/ 	.word	0x000000ff
        /*0520*/ 	.word	0x000000c0
        /*0524*/ 	.short	0x0106
        /*0526*/ 	.byte	0x04
	.zero		1


	//   ....[64]....
        /*0528*/ 	.word	0x00002ff0
        /*052c*/ 	.word	0x00000000
        /*0530*/ 	.word	0x000000c0
        /*0534*/ 	.short	0x010a
        /*0536*/ 	.byte	0xff
	.zero		1


	//   ....[65]....
        /*0538*/ 	.word	0x00003230
        /*053c*/ 	.word	0x000000ff
        /*0540*/ 	.word	0x00000008
        /*0544*/ 	.short	0x010a
        /*0546*/ 	.byte	0x04
	.zero		1


	//   ....[66]....
        /*0548*/ 	.word	0x00003250
        /*054c*/ 	.word	0x000000ff
        /*0550*/ 	.word	0x00000008
        /*0554*/ 	.short	0x010a
        /*0556*/ 	.byte	0x04
	.zero		1


	//   ....[67]....
        /*0558*/ 	.word	0x000033e0
        /*055c*/ 	.word	0x000000ff
        /*0560*/ 	.word	0x00000008
        /*0564*/ 	.short	0x010a
        /*0566*/ 	.byte	0x04
	.zero		1


	//   ....[68]....
        /*0568*/ 	.word	0x00003400
        /*056c*/ 	.word	0x000000ff
        /*0570*/ 	.word	0x00000008
        /*0574*/ 	.short	0x010a
        /*0576*/ 	.byte	0x04
	.zero		1


	//   ....[69]....
        /*0578*/ 	.word	0x000034c0
        /*057c*/ 	.word	0x000000ff
        /*0580*/ 	.word	0x00000000
        /*0584*/ 	.short	0x0101
        /*0586*/ 	.byte	0x05
	.zero		1


	//   ....[70]....
        /*0588*/ 	.word	0x000037e0
        /*058c*/ 	.word	0x00000000
        /*0590*/ 	.word	0x000000b0
        /*0594*/ 	.short	0x010a
        /*0596*/ 	.byte	0xff
	.zero		1


	//   ....[71]....
        /*0598*/ 	.word	0x000038a0
        /*059c*/ 	.word	0x00000000
        /*05a0*/ 	.word	0x00000000
        /*05a4*/ 	.short	0x0101
        /*05a6*/ 	.byte	0xff
	.zero		1


	//   ....[72]....
        /*05a8*/ 	.word	0x00003960
        /*05ac*/ 	.word	0x000000ff
        /*05b0*/ 	.word	0x00000000
        /*05b4*/ 	.short	0x010a
        /*05b6*/ 	.byte	0x06
	.zero		1


	//   ....[73]....
        /*05b8*/ 	.word	0x00003970
        /*05bc*/ 	.word	0x000000ff
        /*05c0*/ 	.word	0x000000f0
        /*05c4*/ 	.short	0x010a
        /*05c6*/ 	.byte	0x07
	.zero		1


	//   ....[74]....
        /*05c8*/ 	.word	0x00003a20
        /*05cc*/ 	.word	0x000000ff
        /*05d0*/ 	.word	0x00000000
        /*05d4*/ 	.short	0x010a
        /*05d6*/ 	.byte	0x06
	.zero		1


	//   ....[75]....
        /*05d8*/ 	.word	0x00003b50
        /*05dc*/ 	.word	0x000000ff
        /*05e0*/ 	.word	0x00000000
        /*05e4*/ 	.short	0x010a
        /*05e6*/ 	.byte	0x1e
	.zero		1


	//   ....[76]....
        /*05e8*/ 	.word	0x00003e50
        /*05ec*/ 	.word	0x000000ff
        /*05f0*/ 	.word	0x00000000
        /*05f4*/ 	.short	0x010a
        /*05f6*/ 	.byte	0x07
	.zero		1


	//   ....[77]....
        /*05f8*/ 	.word	0x00003ee0
        /*05fc*/ 	.word	0x000000ff
        /*0600*/ 	.word	0x00000000
        /*0604*/ 	.short	0x010a
        /*0606*/ 	.byte	0x07
	.zero		1


	//   ....[78]....
        /*0608*/ 	.word	0x00003f70
        /*060c*/ 	.word	0x000000ff
        /*0610*/ 	.word	0x00000000
        /*0614*/ 	.short	0x010a
        /*0616*/ 	.byte	0x07
	.zero		1


	//   ....[79]....
        /*0618*/ 	.word	0x00004010
        /*061c*/ 	.word	0x00000000
        /*0620*/ 	.word	0x00000000
        /*0624*/ 	.short	0x010a
        /*0626*/ 	.byte	0xff
	.zero		1


	//   ....[80]....
        /*0628*/ 	.word	0x00004050
        /*062c*/ 	.word	0x00000000
        /*0630*/ 	.word	0x00000000
        /*0634*/ 	.short	0x010a
        /*0636*/ 	.byte	0xff
	.zero		1


	//   ....[81]....
        /*0638*/ 	.word	0x000040c0
        /*063c*/ 	.word	0x000000ff
        /*0640*/ 	.word	0x00000000
        /*0644*/ 	.short	0x0101
        /*0646*/ 	.byte	0x06
	.zero		1


	//   ....[82]....
        /*0648*/ 	.word	0x00004100
        /*064c*/ 	.word	0x000000ff
        /*0650*/ 	.word	0x00000130
        /*0654*/ 	.short	0x010a
        /*0656*/ 	.byte	0x05
	.zero		1


	//   ....[83]....
        /*0658*/ 	.word	0x00004150
        /*065c*/ 	.word	0x000000ff
        /*0660*/ 	.word	0x00000000
        /*0664*/ 	.short	0x0101
        /*0666*/ 	.byte	0x06
	.zero		1


	//   ....[84]....
        /*0668*/ 	.word	0x00004550
        /*066c*/ 	.word	0x00000000
        /*0670*/ 	.word	0x000000b0
        /*0674*/ 	.short	0x010a
        /*0676*/ 	.byte	0xff
	.zero		1


	//   ....[85]....
        /*0678*/ 	.word	0x00004610
        /*067c*/ 	.word	0x00000000
        /*0680*/ 	.word	0x00000000
        /*0684*/ 	.short	0x0101
        /*0686*/ 	.byte	0xff
	.zero		1


	//   ....[86]....
        /*0688*/ 	.word	0x00004930
        /*068c*/ 	.word	0x000000ff
        /*0690*/ 	.word	0x000000a8
        /*0694*/ 	.short	0x010a
        /*0696*/ 	.byte	0x05
	.zero		1


	//   ....[87]....
        /*0698*/ 	.word	0x00004b30
        /*069c*/ 	.word	0x000000ff
        /*06a0*/ 	.word	0x00000080
        /*06a4*/ 	.short	0x010a
        /*06a6*/ 	.byte	0x05
	.zero		1


	//   ....[88]....
        /*06a8*/ 	.word	0x00004d20
        /*06ac*/ 	.word	0x000000ff
        /*06b0*/ 	.word	0x00000060
        /*06b4*/ 	.short	0x010b
        /*06b6*/ 	.byte	0x05
	.zero		1


	//   ....[89]....
        /*06b8*/ 	.word	0x00004d30
        /*06bc*/ 	.word	0x000000ff
        /*06c0*/ 	.word	0x00000000
        /*06c4*/ 	.short	0x0101
        /*06c6*/ 	.byte	0x07
	.zero		1


	//   ....[90]....
        /*06c8*/ 	.word	0x00004d50
        /*06cc*/ 	.word	0x000000ff
        /*06d0*/ 	.word	0x00000088
        /*06d4*/ 	.short	0x010a
        /*06d6*/ 	.byte	0x05
	.zero		1


	//   ....[91]....
        /*06d8*/ 	.word	0x00004f00
        /*06dc*/ 	.word	0x000000ff
        /*06e0*/ 	.word	0x00000068
        /*06e4*/ 	.short	0x010b
        /*06e6*/ 	.byte	0x05
	.zero		1


	//   ....[92]....
        /*06e8*/ 	.word	0x00004f10
        /*06ec*/ 	.word	0x000000ff
        /*06f0*/ 	.word	0x00000000
        /*06f4*/ 	.short	0x0101
        /*06f6*/ 	.byte	0x07
	.zero		1


	//   ....[93]....
        /*06f8*/ 	.word	0x00004f20
        /*06fc*/ 	.word	0x000000ff
        /*0700*/ 	.word	0x00000090
        /*0704*/ 	.short	0x010a
        /*0706*/ 	.byte	0x05
	.zero		1


	//   ....[94]....
        /*0708*/ 	.word	0x00005150
        /*070c*/ 	.word	0x000000ff
        /*0710*/ 	.word	0x00000070
        /*0714*/ 	.short	0x010b
        /*0716*/ 	.byte	0x05
	.zero		1


	//   ....[95]....
        /*0718*/ 	.word	0x000051c0
        /*071c*/ 	.word	0x000000ff
        /*0720*/ 	.word	0x00000000
        /*0724*/ 	.short	0x0101
        /*0726*/ 	.byte	0x07
	.zero		1


	//   ....[96]....
        /*0728*/ 	.word	0x00005200
        /*072c*/ 	.word	0x000000ff
        /*0730*/ 	.word	0x00000098
        /*0734*/ 	.short	0x010a
        /*0736*/ 	.byte	0x05
	.zero		1


	//   ....[97]....
        /*0738*/ 	.word	0x00005430
        /*073c*/ 	.word	0x000000ff
        /*0740*/ 	.word	0x00000078
        /*0744*/ 	.short	0x010b
        /*0746*/ 	.byte	0x05
	.zero		1


	//   ....[98]....
        /*0748*/ 	.word	0x00005450
        /*074c*/ 	.word	0x000000ff
        /*0750*/ 	.word	0x00000000
        /*0754*/ 	.short	0x0101
        /*0756*/ 	.byte	0x06
	.zero		1


	//   ....[99]....
        /*0758*/ 	.word	0x00005480
        /*075c*/ 	.word	0x000000ff
        /*0760*/ 	.word	0x00000080
        /*0764*/ 	.short	0x010a
        /*0766*/ 	.byte	0x05
	.zero		1


	//   ....[100]....
        /*0768*/ 	.word	0x000054a0
        /*076c*/ 	.word	0x000000ff
        /*0770*/ 	.word	0x00000088
        /*0774*/ 	.short	0x010a
        /*0776*/ 	.byte	0x05
	.zero		1


	//   ....[101]....
        /*0778*/ 	.word	0x000054c0
        /*077c*/ 	.word	0x000000ff
        /*0780*/ 	.word	0x00000090
        /*0784*/ 	.short	0x010a
        /*0786*/ 	.byte	0x05
	.zero		1


	//   ....[102]....
        /*0788*/ 	.word	0x00005500
        /*078c*/ 	.word	0x00000000
        /*0790*/ 	.word	0x00000098
        /*0794*/ 	.short	0x010a
        /*0796*/ 	.byte	0xff
	.zero		1


	//   ....[103]....
        /*0798*/ 	.word	0x00005850
        /*079c*/ 	.word	0x00000000
        /*07a0*/ 	.word	0x000000b0
        /*07a4*/ 	.short	0x010a
        /*07a6*/ 	.byte	0xff
	.zero		1


	//   ....[104]....
        /*07a8*/ 	.word	0x00005960
        /*07ac*/ 	.word	0x00000000
        /*07b0*/ 	.word	0x00000000
        /*07b4*/ 	.short	0x0101
        /*07b6*/ 	.byte	0xff
	.zero		1


	//   ....[105]....
        /*07b8*/ 	.word	0x00006380
        /*07bc*/ 	.word	0x000000ff
        /*07c0*/ 	.word	0x00000060
        /*07c4*/ 	.short	0x010a
        /*07c6*/ 	.byte	0x30
	.zero		1


	//   ....[106]....
        /*07c8*/ 	.word	0x000063c0
        /*07cc*/ 	.word	0x0000004a
        /*07d0*/ 	.word	0x000000d0
        /*07d4*/ 	.short	0x010a
        /*07d6*/ 	.byte	0xff
	.zero		1


	//   ....[107]....
        /*07d8*/ 	.word	0x000064d0
        /*07dc*/ 	.word	0x000000ff
        /*07e0*/ 	.word	0x00000060
        /*07e4*/ 	.short	0x010a
        /*07e6*/ 	.byte	0x30
	.zero		1


	//   ....[108]....
        /*07e8*/ 	.word	0x000065a0
        /*07ec*/ 	.word	0x0000004a
        /*07f0*/ 	.word	0x000000d0
        /*07f4*/ 	.short	0x010a
        /*07f6*/ 	.byte	0xff
	.zero		1


	//   ....[109]....
        /*07f8*/ 	.word	0x00006d50
        /*07fc*/ 	.word	0x00000000
        /*0800*/ 	.word	0x00000000
        /*0804*/ 	.short	0x0101
        /*0806*/ 	.byte	0xff
	.zero		1


	//   ....[110]....
        /*0808*/ 	.word	0x00006d60
        /*080c*/ 	.word	0x00000003
        /*0810*/ 	.word	0x00000060
        /*0814*/ 	.short	0x010a
        /*0816*/ 	.byte	0xff
	.zero		1


	//   ....[111]....
        /*0818*/ 	.word	0x00006e20
        /*081c*/ 	.word	0x00000003
        /*0820*/ 	.word	0x00000060
        /*0824*/ 	.short	0x010a
        /*0826*/ 	.byte	0xff
	.zero		1


	//   ....[112]....
        /*0828*/ 	.word	0x00007610
        /*082c*/ 	.word	0x00000052
        /*0830*/ 	.word	0x00000000
        /*0834*/ 	.short	0x0101
        /*0836*/ 	.byte	0xff
	.zero		1


	//   ....[113]....
        /*0838*/ 	.word	0x00007630
        /*083c*/ 	.word	0x00000053
        /*0840*/ 	.word	0x00000060
        /*0844*/ 	.short	0x010a
        /*0846*/ 	.byte	0xff
	.zero		1


	//   ....[114]....
        /*0848*/ 	.word	0x000076e0
        /*084c*/ 	.word	0x00000053
        /*0850*/ 	.word	0x00000060
        /*0854*/ 	.short	0x010a
        /*0856*/ 	.byte	0xff
	.zero		1


	//   ....[115]....
        /*0858*/ 	.word	0x00007ed0
        /*085c*/ 	.word	0x00000052
        /*0860*/ 	.word	0x00000000
        /*0864*/ 	.short	0x0101
        /*0866*/ 	.byte	0xff
	.zero		1


	//   ....[116]....
        /*0868*/ 	.word	0x00007ef0
        /*086c*/ 	.word	0x00000058
        /*0870*/ 	.word	0x00000060
        /*0874*/ 	.short	0x010a
        /*0876*/ 	.byte	0xff
	.zero		1


	//   ....[117]....
        /*0878*/ 	.word	0x00007fa0
        /*087c*/ 	.word	0x00000058
        /*0880*/ 	.word	0x00000060
        /*0884*/ 	.short	0x010a
        /*0886*/ 	.byte	0xff
	.zero		1


	//   ....[118]....
        /*0888*/ 	.word	0x00008250
        /*088c*/ 	.word	0x0000004a
        /*0890*/ 	.word	0x00000000
        /*0894*/ 	.short	0x0101
        /*0896*/ 	.byte	0xff
	.zero		1


	//   ....[119]....
        /*0898*/ 	.word	0x000087e0
        /*089c*/ 	.word	0x00000002
        /*08a0*/ 	.word	0x00000000
        /*08a4*/ 	.short	0x0101
        /*08a6*/ 	.byte	0xff
	.zero		1


	//   ....[120]....
        /*08a8*/ 	.word	0x00008a50
        /*08ac*/ 	.word	0x000000ff
        /*08b0*/ 	.word	0x00000000
        /*08b4*/ 	.short	0x0101
        /*08b6*/ 	.byte	0x04
	.zero		1


	//   ....[121]....
        /*08b8*/ 	.word	0x00008a70
        /*08bc*/ 	.word	0x00000003
        /*08c0*/ 	.word	0x00000120
        /*08c4*/ 	.short	0x010a
        /*08c6*/ 	.byte	0xff
	.zero		1


	//   ....[122]....
        /*08c8*/ 	.word	0x00008ad0
        /*08cc*/ 	.word	0x00000002
        /*08d0*/ 	.word	0x00000030
        /*08d4*/ 	.short	0x010a
        /*08d6*/ 	.byte	0xff
	.zero		1


	//   ....[123]....
        /*08d8*/ 	.word	0x00008b30
        /*08dc*/ 	.word	0x00000002
        /*08e0*/ 	.word	0x00000030
        /*08e4*/ 	.short	0x010a
        /*08e6*/ 	.byte	0xff
	.zero		1


	//   ....[124]....
        /*08e8*/ 	.word	0x00008b80
        /*08ec*/ 	.word	0x00000002
        /*08f0*/ 	.word	0x000000b0
        /*08f4*/ 	.short	0x010a
        /*08f6*/ 	.byte	0xff
	.zero		1


	//   ....[125]....
        /*08f8*/ 	.word	0x00008be0
        /*08fc*/ 	.word	0x00000000
        /*0900*/ 	.word	0x00000000
        /*0904*/ 	.short	0x010a
        /*0906*/ 	.byte	0xff
	.zero		1


	//   ....[126]....
        /*0908*/ 	.word	0x00008c40
        /*090c*/ 	.word	0x00000000
        /*0910*/ 	.word	0x00000000
        /*0914*/ 	.short	0x010a
        /*0916*/ 	.byte	0xff
	.zero		1


	//   ....[127]....
        /*0918*/ 	.word	0x00008ca0
        /*091c*/ 	.word	0x00000000
        /*0920*/ 	.word	0x00000000
        /*0924*/ 	.short	0x010a
        /*0926*/ 	.byte	0xff
	.zero		1


	//   ....[128]....
        /*0928*/ 	.word	0x00008d00
        /*092c*/ 	.word	0x00000000
        /*0930*/ 	.word	0x00000000
        /*0934*/ 	.short	0x010a
        /*0936*/ 	.byte	0xff
	.zero		1


	//   ....[129]....
        /*0938*/ 	.word	0x00008d60
        /*093c*/ 	.word	0x00000000
        /*0940*/ 	.word	0x00000000
        /*0944*/ 	.short	0x010a
        /*0946*/ 	.byte	0xff
	.zero		1


	//   ....[130]....
        /*0948*/ 	.word	0x00008db0
        /*094c*/ 	.word	0x00000000
        /*0950*/ 	.word	0x00000110
        /*0954*/ 	.short	0x010a
        /*0956*/ 	.byte	0xff
	.zero		1


	//   ....[131]....
        /*0958*/ 	.word	0x00008e10
        /*095c*/ 	.word	0x00000000
        /*0960*/ 	.word	0x000000c0
        /*0964*/ 	.short	0x010a
        /*0966*/ 	.byte	0xff
	.zero		1


	//   ....[132]....
        /*0968*/ 	.word	0x00008e60
        /*096c*/ 	.word	0x00000000
        /*0970*/ 	.word	0x000000b0
        /*0974*/ 	.short	0x010a
        /*0976*/ 	.byte	0xff
	.zero		1


	//   ....[133]....
        /*0978*/ 	.word	0x00008ec0
        /*097c*/ 	.word	0x00000000
        /*0980*/ 	.word	0x000000c0
        /*0984*/ 	.short	0x010a
        /*0986*/ 	.byte	0xff
	.zero		1


	//   ....[134]....
        /*0988*/ 	.word	0x00008f20
        /*098c*/ 	.word	0x00000004
        /*0990*/ 	.word	0x00000008
        /*0994*/ 	.short	0x010a
        /*0996*/ 	.byte	0xff
	.zero		1


	//   ....[135]....
        /*0998*/ 	.word	0x00009000
        /*099c*/ 	.word	0x00000002
        /*09a0*/ 	.word	0x00000008
        /*09a4*/ 	.short	0x010a
        /*09a6*/ 	.byte	0xff
	.zero		1


	//   ....[136]....
        /*09a8*/ 	.word	0x00009050
        /*09ac*/ 	.word	0x00000000
        /*09b0*/ 	.word	0x000000b0
        /*09b4*/ 	.short	0x010a
        /*09b6*/ 	.byte	0xff
	.zero		1


	//   ....[137]....
        /*09b8*/ 	.word	0x000090b0
        /*09bc*/ 	.word	0x00000000
        /*09c0*/ 	.word	0x000000f0
        /*09c4*/ 	.short	0x010a
        /*09c6*/ 	.byte	0xff
	.zero		1


	//   ....[138]....
        /*09c8*/ 	.word	0x00009110
        /*09cc*/ 	.word	0x00000000
        /*09d0*/ 	.word	0x00000000
        /*09d4*/ 	.short	0x010a
        /*09d6*/ 	.byte	0xff
	.zero		1


	//   ....[139]....
        /*09d8*/ 	.word	0x00009170
        /*09dc*/ 	.word	0x00000000
        /*09e0*/ 	.word	0x00000000
        /*09e4*/ 	.short	0x010a
        /*09e6*/ 	.byte	0xff
	.zero		1


	//   ....[140]....
        /*09e8*/ 	.word	0x000091d0
        /*09ec*/ 	.word	0x00000000
        /*09f0*/ 	.word	0x00000000
        /*09f4*/ 	.short	0x010a
        /*09f6*/ 	.byte	0xff
	.zero		1


	//   ....[141]....
        /*09f8*/ 	.word	0x00009230
        /*09fc*/ 	.word	0x00000000
        /*0a00*/ 	.word	0x00000000
        /*0a04*/ 	.short	0x010a
        /*0a06*/ 	.byte	0xff
	.zero		1


	//   ....[142]....
        /*0a08*/ 	.word	0x00009290
        /*0a0c*/ 	.word	0x00000000
        /*0a10*/ 	.word	0x00000130
        /*0a14*/ 	.short	0x010a
        /*0a16*/ 	.byte	0xff
	.zero		1


	//   ....[143]....
        /*0a18*/ 	.word	0x000092e0
        /*0a1c*/ 	.word	0x00000000
        /*0a20*/ 	.word	0x000000b0
        /*0a24*/ 	.short	0x010a
        /*0a26*/ 	.byte	0xff
	.zero		1


	//   ....[144]....
        /*0a28*/ 	.word	0x00009340
        /*0a2c*/ 	.word	0x00000000
        /*0a30*/ 	.word	0x000000a8
        /*0a34*/ 	.short	0x010a
        /*0a36*/ 	.byte	0xff
	.zero		1


	//   ....[145]....
        /*0a38*/ 	.word	0x000093a0
        /*0a3c*/ 	.word	0x00000003
        /*0a40*/ 	.word	0x00000080
        /*0a44*/ 	.short	0x010a
        /*0a46*/ 	.byte	0xff
	.zero		1


	//   ....[146]....
        /*0a48*/ 	.word	0x00009400
        /*0a4c*/ 	.word	0x00000003
        /*0a50*/ 	.word	0x00000088
        /*0a54*/ 	.short	0x010a
        /*0a56*/ 	.byte	0xff
	.zero		1


	//   ....[147]....
        /*0a58*/ 	.word	0x00009460
        /*0a5c*/ 	.word	0x00000003
        /*0a60*/ 	.word	0x00000090
        /*0a64*/ 	.short	0x010a
        /*0a66*/ 	.byte	0xff
	.zero		1


	//   ....[148]....
        /*0a68*/ 	.word	0x000094c0
        /*0a6c*/ 	.word	0x00000003
        /*0a70*/ 	.word	0x00000098
        /*0a74*/ 	.short	0x010a
        /*0a76*/ 	.byte	0xff
	.zero		1


	//   ....[149]....
        /*0a78*/ 	.word	0x00009520
        /*0a7c*/ 	.word	0x00000000
        /*0a80*/ 	.word	0x00000080
        /*0a84*/ 	.short	0x010a
        /*0a86*/ 	.byte	0xff
	.zero		1


	//   ....[150]....
        /*0a88*/ 	.word	0x00009580
        /*0a8c*/ 	.word	0x00000000
        /*0a90*/ 	.word	0x00000088
        /*0a94*/ 	.short	0x010a
        /*0a96*/ 	.byte	0xff
	.zero		1


	//   ....[151]....
        /*0a98*/ 	.word	0x000095e0
        /*0a9c*/ 	.word	0x00000000
        /*0aa0*/ 	.word	0x00000090
        /*0aa4*/ 	.short	0x010a
        /*0aa6*/ 	.byte	0xff
	.zero		1


	//   ....[152]....
        /*0aa8*/ 	.word	0x00009630
        /*0aac*/ 	.word	0x00000000
        /*0ab0*/ 	.word	0x000000b0
        /*0ab4*/ 	.short	0x010a
        /*0ab6*/ 	.byte	0xff
	.zero		1


	//   ....[153]....
        /*0ab8*/ 	.word	0x00009690
        /*0abc*/ 	.word	0x00000000
        /*0ac0*/ 	.word	0x00000060
        /*0ac4*/ 	.short	0x010a
        /*0ac6*/ 	.byte	0xff
	.zero		1


	//   ....[154]....
        /*0ac8*/ 	.word	0x000096e0
        /*0acc*/ 	.word	0x0000004a
        /*0ad0*/ 	.word	0x000000d0
        /*0ad4*/ 	.short	0x010a
        /*0ad6*/ 	.byte	0xff
	.zero		1


	//   ....[155]....
        /*0ad8*/ 	.word	0x00009730
        /*0adc*/ 	.word	0x00000003
        /*0ae0*/ 	.word	0x00000060
        /*0ae4*/ 	.short	0x010a
        /*0ae6*/ 	.byte	0xff
	.zero		1


	//   ....[156]....
        /*0ae8*/ 	.word	0x00009780
        /*0aec*/ 	.word	0x00000053
        /*0af0*/ 	.word	0x00000060
        /*0af4*/ 	.short	0x010a
        /*0af6*/ 	.byte	0xff
	.zero		1


	//   ....[157]....
        /*0af8*/ 	.word	0x000097d0
        /*0afc*/ 	.word	0x00000058
        /*0b00*/ 	.word	0x00000060
        /*0b04*/ 	.short	0x010a
        /*0b06*/ 	.byte	0xff
	.zero		1


	//----- nvinfo : EIATTR_NUM_MBARRIERS
	.align		4
.L_47:
        /*0b08*/ 	.byte	0x03, 0x38
        /*0b0a*/ 	.short	0x0027


	//----- nvinfo : EIATTR_EXIT_INSTR_OFFSETS
	.align		4
        /*0b0c*/ 	.byte	0x04, 0x1c
        /*0b0e*/ 	.short	(.L_49 - .L_48)


	//   ....[0]....
.L_48:
        /*0b10*/ 	.word	0x00002ac0


	//   ....[1]....
        /*0b14*/ 	.word	0x00002fc0


	//   ....[2]....
        /*0b18*/ 	.word	0x00003020


	//   ....[3]....
        /*0b1c*/ 	.word	0x00004380


	//   ....[4]....
        /*0b20*/ 	.word	0x00005530


	//   ....[5]....
        /*0b24*/ 	.word	0x00005570


	//   ....[6]....
        /*0b28*/ 	.word	0x00008940


	//   ....[7]....
        /*0b2c*/ 	.word	0x000089c0


	//   ....[8]....
        /*0b30*/ 	.word	0x000089f0


	//   ....[9]....
        /*0b34*/ 	.word	0x00008a60


	//----- nvinfo : EIATTR_MAX_THREADS
	.align		4
.L_49:
        /*0b38*/ 	.byte	0x04, 0x05
        /*0b3a*/ 	.short	(.L_51 - .L_50)
.L_50:
        /*0b3c*/ 	.word	0x00000100
        /*0b40*/ 	.word	0x00000001
        /*0b44*/ 	.word	0x00000001


	//----- nvinfo : EIATTR_CRS_STACK_SIZE
	.align		4
.L_51:
        /*0b48*/ 	.byte	0x04, 0x1e
        /*0b4a*/ 	.short	(.L_53 - .L_52)
.L_52:
        /*0b4c*/ 	.word	0x00000000


	//----- nvinfo : EIATTR_CBANK_PARAM_SIZE
	.align		4
.L_53:
        /*0b50*/ 	.byte	0x03, 0x19
        /*0b52*/ 	.short	0x0800


	//----- nvinfo : EIATTR_PARAM_CBANK
	.align		4
        /*0b54*/ 	.byte	0x04, 0x0a
        /*0b56*/ 	.short	(.L_55 - .L_54)
	.align		4
.L_54:
        /*0b58*/ 	.word	index@(.nv.constant0._ZN7cutlass13device_kernelINS_4gemm6kernel13GemmUniversalIN4cute5tupleIJiiiiEEENS1_10collective13CollectiveMmaINS1_35MainloopSm100TmaUmmaWarpSpecializedILi6ELi2ELi4ENS5_IJNS4_1CILi2EEESB_NSA_ILi1EEEEEEEENS5_IJNSA_ILi128EEESF_NSA_ILi64EEEEEENS_6half_tENS5_IJSC_llEEESI_SJ_NS4_8TiledMMAINS4_8MMA_AtomIJNS4_26SM100_MMA_F16BF16_2x1SM_SSISI_SI_fLi128ELi128ELNS4_4UMMA5MajorE1ELSO_1ELNSN_7ScaleInE0ELSP_0EEEEEENS4_6LayoutINS5_IJSC_SC_SC_EEENS5_IJNSA_ILi0EEESU_SU_EEEEENS5_IJNS4_10UnderscoreESX_SX_EEEEENS4_28SM100_TMA_2SM_LOAD_MULTICASTENS4_14ComposedLayoutINS4_7SwizzleILi3ELi4ELi3EEENS4_18smem_ptr_flag_bitsILi16EEENSS_INS5_IJSG_NSA_ILi8EEEEEENS5_IJSC_SG_EEEEEEEvNS4_8identityENS4_18SM100_TMA_2SM_LOADES1A_vS1B_EENS_8epilogue10collective18CollectiveEpilogueINS1E_23Sm100TmaWarpSpecializedILi4ELi2ELi16ELb1ELb0EEEJNS5_IJSG_SF_SG_EEENS5_IJNSS_ISG_SC_EENSS_INS5_IJNSA_ILi16EEESB_EEES18_EEEEESI_NS5_IJlSC_lEEESI_S1P_NS1E_6fusion15FusionCallbacksIS1I_NS1Q_17LinearCombinationISI_fSI_fLNS_15FloatRoundStyleE2EEES1J_S1O_JEEENS4_5SM1004TMEM4LOAD26SM100_TMEM_LOAD_32dp32b16xENS4_13SM90_TMA_LOADENS11_INS12_ILi1ELi4ELi3EEES15_NSS_INS5_IJS16_S1L_EEENS5_IJS1L_SC_EEEEEEENS4_39AutoVectorizingCopyWithAssumedAlignmentILi128EEENS4_14SM90_TMA_STOREES25_S27_S27_EEEvvEEEEvNT_6ParamsE)
        /*0b5c*/ 	.short	0x0380
        /*0b5e*/ 	.short	0x0800


	//----- nvinfo : EIATTR_SW_WAR
	.align		4
.L_55:
        /*0b60*/ 	.byte	0x04, 0x36
        /*0b62*/ 	.short	(.L_57 - .L_56)
.L_56:
        /*0b64*/ 	.word	0x00000008
.L_57:


//--------------------- .nv.callgraph             --------------------------
	.section	.nv.callgraph,"",@"SHT_CUDA_CALLGRAPH"
	.align	4
	.sectionentsize	8
	.align		4
        /*0000*/ 	.word	0x00000000
	.align		4
        /*0004*/ 	.word	0xffffffff
	.align		4
        /*0008*/ 	.word	index@(_ZN7cutlass13device_kernelINS_4gemm6kernel13GemmUniversalIN4cute5tupleIJiiiiEEENS1_10collective13CollectiveMmaINS1_35MainloopSm100TmaUmmaWarpSpecializedILi6ELi2ELi4ENS5_IJNS4_1CILi2EEESB_NSA_ILi1EEEEEEEENS5_IJNSA_ILi128EEESF_NSA_ILi64EEEEEENS_6half_tENS5_IJSC_llEEESI_SJ_NS4_8TiledMMAINS4_8MMA_AtomIJNS4_26SM100_MMA_F16BF16_2x1SM_SSISI_SI_fLi128ELi128ELNS4_4UMMA5MajorE1ELSO_1ELNSN_7ScaleInE0ELSP_0EEEEEENS4_6LayoutINS5_IJSC_SC_SC_EEENS5_IJNSA_ILi0EEESU_SU_EEEEENS5_IJNS4_10UnderscoreESX_SX_EEEEENS4_28SM100_TMA_2SM_LOAD_MULTICASTENS4_14ComposedLayoutINS4_7SwizzleILi3ELi4ELi3EEENS4_18smem_ptr_flag_bitsILi16EEENSS_INS5_IJSG_NSA_ILi8EEEEEENS5_IJSC_SG_EEEEEEEvNS4_8identityENS4_18SM100_TMA_2SM_LOADES1A_vS1B_EENS_8epilogue10collective18CollectiveEpilogueINS1E_23Sm100TmaWarpSpecializedILi4ELi2ELi16ELb1ELb0EEEJNS5_IJSG_SF_SG_EEENS5_IJNSS_ISG_SC_EENSS_INS5_IJNSA_ILi16EEESB_EEES18_EEEEESI_NS5_IJlSC_lEEESI_S1P_NS1E_6fusion15FusionCallbacksIS1I_NS1Q_17LinearCombinationISI_fSI_fLNS_15FloatRoundStyleE2EEES1J_S1O_JEEENS4_5SM1004TMEM4LOAD26SM100_TMEM_LOAD_32dp32b16xENS4_13SM90_TMA_LOADENS11_INS12_ILi1ELi4ELi3EEES15_NSS_INS5_IJS16_S1L_EEENS5_IJS1L_SC_EEEEEEENS4_39AutoVectorizingCopyWithAssumedAlignmentILi128EEENS4_14SM90_TMA_STOREES25_S27_S27_EEEvvEEEEvNT_6ParamsE)
	.align		4
        /*000c*/ 	.word	index@(__assertfail)
	.align		4
        /*0010*/ 	.word	0x00000000
	.align		4
        /*0014*/ 	.word	0xfffffffe
	.align		4
        /*0018*/ 	.word	0x00000000
	.align		4
        /*001c*/ 	.word	0xfffffffd
	.align		4
        /*0020*/ 	.word	0x00000000
	.align		4
        /*0024*/ 	.word	0xfffffffc


//--------------------- .nv.constant4             --------------------------
	.section	.nv.constant4,"a",@progbits
	.align	8
	.align		8
.nv.constant4:
        /*0000*/ 	.dword	__assertfail
	.align		8
        /*0008*/ 	.dword	__unnamed_1
	.align		8
        /*0010*/ 	.dword	__unnamed_2
	.align		8
        /*0018*/ 	.dword	_ZN40_INTERNAL_42646d9e_4_k_cu_3e27aa31_367074cuda3std3__45__cpo5beginE
	.align		8
        /*0020*/ 	.dword	_ZN40_INTERNAL_42646d9e_4_k_cu_3e27aa31_367074cuda3std3__45__cpo3endE
	.align		8
        /*0028*/ 	.dword	_ZN40_INTERNAL_42646d9e_4_k_cu_3e27aa31_367074cuda3std3__45__cpo6cbeginE
	.align		8
        /*0030*/ 	.dword	_ZN40_INTERNAL_42646d9e_4_k_cu_3e27aa31_367074cuda3std3__45__cpo4cendE
	.align		8
        /*0038*/ 	.dword	_ZN40_INTERNAL_42646d9e_4_k_cu_3e27aa31_367074cuda3std3__442_GLOBAL__N__42646d9e_4_k_cu_3e27aa31_367076ignoreE
	.align		8
        /*0040*/ 	.dword	_ZN40_INTERNAL_42646d9e_4_k_cu_3e27aa31_367074cuda3std3__419piecewise_constructE
	.align		8
        /*0048*/ 	.dword	_ZN40_INTERNAL_42646d9e_4_k_cu_3e27aa31_367074cuda3std3__48in_placeE
	.align		8
        /*0050*/ 	.dword	_ZN40_INTERNAL_42646d9e_4_k_cu_3e27aa31_367074cuda3std6ranges3__45__cpo4swapE
	.align		8
        /*0058*/ 	.dword	_ZN40_INTERNAL_42646d9e_4_k_cu_3e27aa31_367074cuda3std6ranges3__45__cpo9iter_moveE
	.align		8
        /*0060*/ 	.dword	_ZN40_INTERNAL_42646d9e_4_k_cu_3e27aa31_367074cute7productE
	.align		8
        /*0068*/ 	.dword	_ZN40_INTERNAL_42646d9e_4_k_cu_3e27aa31_367074cute1_E
	.align		8
        /*0070*/ 	.dword	$str$25
	.align		8
        /*0078*/ 	.dword	$str$26
	.align		8
        /*0080*/ 	.dword	$str$27
	.align		8
        /*0088*/ 	.dword	$str$28


//--------------------- .text._ZN7cutlass13device_kernelINS_4gemm6kernel13GemmUniversalIN4cute5tupleIJiiiiEEENS1_10collective13CollectiveMmaINS1_35MainloopSm100TmaUmmaWarpSpecializedILi6ELi2ELi4ENS5_IJNS4_1CILi2EEESB_NSA_ILi1EEEEEEEENS5_IJNSA_ILi128EEESF_NSA_ILi64EEEEEENS_6half_tENS5_IJSC_llEEESI_SJ_NS4_8TiledMMAINS4_8MMA_AtomIJNS4_26SM100_MMA_F16BF16_2x1SM_SSISI_SI_fLi128ELi128ELNS4_4UMMA5MajorE1ELSO_1ELNSN_7ScaleInE0ELSP_0EEEEEENS4_6LayoutINS5_IJSC_SC_SC_EEENS5_IJNSA_ILi0EEESU_SU_EEEEENS5_IJNS4_10UnderscoreESX_SX_EEEEENS4_28SM100_TMA_2SM_LOAD_MULTICASTENS4_14ComposedLayoutINS4_7SwizzleILi3ELi4ELi3EEENS4_18smem_ptr_flag_bitsILi16EEENSS_INS5_IJSG_NSA_ILi8EEEEEENS5_IJSC_SG_EEEEEEEvNS4_8identityENS4_18SM100_TMA_2SM_LOADES1A_vS1B_EENS_8epilogue10collective18CollectiveEpilogueINS1E_23Sm100TmaWarpSpecializedILi4ELi2ELi16ELb1ELb0EEEJNS5_IJSG_SF_SG_EEENS5_IJNSS_ISG_SC_EENSS_INS5_IJNSA_ILi16EEESB_EEES18_EEEEESI_NS5_IJlSC_lEEESI_S1P_NS1E_6fusion15FusionCallbacksIS1I_NS1Q_17LinearCombinationISI_fSI_fLNS_15FloatRoundStyleE2EEES1J_S1O_JEEENS4_5SM1004TMEM4LOAD26SM100_TMEM_LOAD_32dp32b16xENS4_13SM90_TMA_LOADENS11_INS12_ILi1ELi4ELi3EEES15_NSS_INS5_IJS16_S1L_EEENS5_IJS1L_SC_EEEEEEENS4_39AutoVectorizingCopyWithAssumedAlignmentILi128EEENS4_14SM90_TMA_STOREES25_S27_S27_EEEvvEEEEvNT_6ParamsE --------------------------
	.section	.text._ZN7cutlass13device_kernelINS_4gemm6kernel13GemmUniversalIN4cute5tupleIJiiiiEEENS1_10collective13CollectiveMmaINS1_35MainloopSm100TmaUmmaWarpSpecializedILi6ELi2ELi4ENS5_IJNS4_1CILi2EEESB_NSA_ILi1EEEEEEEENS5_IJNSA_ILi128EEESF_NSA_ILi64EEEEEENS_6half_tENS5_IJSC_llEEESI_SJ_NS4_8TiledMMAINS4_8MMA_AtomIJNS4_26SM100_MMA_F16BF16_2x1SM_SSISI_SI_fLi128ELi128ELNS4_4UMMA5MajorE1ELSO_1ELNSN_7ScaleInE0ELSP_0EEEEEENS4_6LayoutINS5_IJSC_SC_SC_EEENS5_IJNSA_ILi0EEESU_SU_EEEEENS5_IJNS4_10UnderscoreESX_SX_EEEEENS4_28SM100_TMA_2SM_LOAD_MULTICASTENS4_14ComposedLayoutINS4_7SwizzleILi3ELi4ELi3EEENS4_18smem_ptr_flag_bitsILi16EEENSS_INS5_IJSG_NSA_ILi8EEEEEENS5_IJSC_SG_EEEEEEEvNS4_8identityENS4_18SM100_TMA_2SM_LOADES1A_vS1B_EENS_8epilogue10collective18CollectiveEpilogueINS1E_23Sm100TmaWarpSpecializedILi4ELi2ELi16ELb1ELb0EEEJNS5_IJSG_SF_SG_EEENS5_IJNSS_ISG_SC_EENSS_INS5_IJNSA_ILi16EEESB_EEES18_EEEEESI_NS5_IJlSC_lEEESI_S1P_NS1E_6fusion15FusionCallbacksIS1I_NS1Q_17LinearCombinationISI_fSI_fLNS_15FloatRoundStyleE2EEES1J_S1O_JEEENS4_5SM1004TMEM4LOAD26SM100_TMEM_LOAD_32dp32b16xENS4_13SM90_TMA_LOADENS11_INS12_ILi1ELi4ELi3EEES15_NSS_INS5_IJS16_S1L_EEENS5_IJS1L_SC_EEEEEEENS4_39AutoVectorizingCopyWithAssumedAlignmentILi128EEENS4_14SM90_TMA_STOREES25_S27_S27_EEEvvEEEEvNT_6ParamsE,"ax",@progbits
	.align	128
.text._ZN7cutlass13device_kernelINS_4gemm6kernel13GemmUniversalIN4cute5tupleIJiiiiEEENS1_10collective13CollectiveMmaINS1_35MainloopSm100TmaUmmaWarpSpecializedILi6ELi2ELi4ENS5_IJNS4_1CILi2EEESB_NSA_ILi1EEEEEEEENS5_IJNSA_ILi128EEESF_NSA_ILi64EEEEEENS_6half_tENS5_IJSC_llEEESI_SJ_NS4_8TiledMMAINS4_8MMA_AtomIJNS4_26SM100_MMA_F16BF16_2x1SM_SSISI_SI_fLi128ELi128ELNS4_4UMMA5MajorE1ELSO_1ELNSN_7ScaleInE0ELSP_0EEEEEENS4_6LayoutINS5_IJSC_SC_SC_EEENS5_IJNSA_ILi0EEESU_SU_EEEEENS5_IJNS4_10UnderscoreESX_SX_EEEEENS4_28SM100_TMA_2SM_LOAD_MULTICASTENS4_14ComposedLayoutINS4_7SwizzleILi3ELi4ELi3EEENS4_18smem_ptr_flag_bitsILi16EEENSS_INS5_IJSG_NSA_ILi8EEEEEENS5_IJSC_SG_EEEEEEEvNS4_8identityENS4_18SM100_TMA_2SM_LOADES1A_vS1B_EENS_8epilogue10collective18CollectiveEpilogueINS1E_23Sm100TmaWarpSpecializedILi4ELi2ELi16ELb1ELb0EEEJNS5_IJSG_SF_SG_EEENS5_IJNSS_ISG_SC_EENSS_INS5_IJNSA_ILi16EEESB_EEES18_EEEEESI_NS5_IJlSC_lEEESI_S1P_NS1E_6fusion15FusionCallbacksIS1I_NS1Q_17LinearCombinationISI_fSI_fLNS_15FloatRoundStyleE2EEES1J_S1O_JEEENS4_5SM1004TMEM4LOAD26SM100_TMEM_LOAD_32dp32b16xENS4_13SM90_TMA_LOADENS11_INS12_ILi1ELi4ELi3EEES15_NSS_INS5_IJS16_S1L_EEENS5_IJS1L_SC_EEEEEEENS4_39AutoVectorizingCopyWithAssumedAlignmentILi128EEENS4_14SM90_TMA_STOREES25_S27_S27_EEEvvEEEEvNT_6ParamsE:
        .type           _ZN7cutlass13device_kernelINS_4gemm6kernel13GemmUniversalIN4cute5tupleIJiiiiEEENS1_10collective13CollectiveMmaINS1_35MainloopSm100TmaUmmaWarpSpecializedILi6ELi2ELi4ENS5_IJNS4_1CILi2EEESB_NSA_ILi1EEEEEEEENS5_IJNSA_ILi128EEESF_NSA_ILi64EEEEEENS_6half_tENS5_IJSC_llEEESI_SJ_NS4_8TiledMMAINS4_8MMA_AtomIJNS4_26SM100_MMA_F16BF16_2x1SM_SSISI_SI_fLi128ELi128ELNS4_4UMMA5MajorE1ELSO_1ELNSN_7ScaleInE0ELSP_0EEEEEENS4_6LayoutINS5_IJSC_SC_SC_EEENS5_IJNSA_ILi0EEESU_SU_EEEEENS5_IJNS4_10UnderscoreESX_SX_EEEEENS4_28SM100_TMA_2SM_LOAD_MULTICASTENS4_14ComposedLayoutINS4_7SwizzleILi3ELi4ELi3EEENS4_18smem_ptr_flag_bitsILi16EEENSS_INS5_IJSG_NSA_ILi8EEEEEENS5_IJSC_SG_EEEEEEEvNS4_8identityENS4_18SM100_TMA_2SM_LOADES1A_vS1B_EENS_8epilogue10collective18CollectiveEpilogueINS1E_23Sm100TmaWarpSpecializedILi4ELi2ELi16ELb1ELb0EEEJNS5_IJSG_SF_SG_EEENS5_IJNSS_ISG_SC_EENSS_INS5_IJNSA_ILi16EEESB_EEES18_EEEEESI_NS5_IJlSC_lEEESI_S1P_NS1E_6fusion15FusionCallbacksIS1I_NS1Q_17LinearCombinationISI_fSI_fLNS_15FloatRoundStyleE2EEES1J_S1O_JEEENS4_5SM1004TMEM4LOAD26SM100_TMEM_LOAD_32dp32b16xENS4_13SM90_TMA_LOADENS11_INS12_ILi1ELi4ELi3EEES15_NSS_INS5_IJS16_S1L_EEENS5_IJS1L_SC_EEEEEEENS4_39AutoVectorizingCopyWithAssumedAlignmentILi128EEENS4_14SM90_TMA_STOREES25_S27_S27_EEEvvEEEEvNT_6ParamsE,@function
        .size           _ZN7cutlass13device_kernelINS_4gemm6kernel13GemmUniversalIN4cute5tupleIJiiiiEEENS1_10collective13CollectiveMmaINS1_35MainloopSm100TmaUmmaWarpSpecializedILi6ELi2ELi4ENS5_IJNS4_1CILi2EEESB_NSA_ILi1EEEEEEEENS5_IJNSA_ILi128EEESF_NSA_ILi64EEEEEENS_6half_tENS5_IJSC_llEEESI_SJ_NS4_8TiledMMAINS4_8MMA_AtomIJNS4_26SM100_MMA_F16BF16_2x1SM_SSISI_SI_fLi128ELi128ELNS4_4UMMA5MajorE1ELSO_1ELNSN_7ScaleInE0ELSP_0EEEEEENS4_6LayoutINS5_IJSC_SC_SC_EEENS5_IJNSA_ILi0EEESU_SU_EEEEENS5_IJNS4_10UnderscoreESX_SX_EEEEENS4_28SM100_TMA_2SM_LOAD_MULTICASTENS4_14ComposedLayoutINS4_7SwizzleILi3ELi4ELi3EEENS4_18smem_ptr_flag_bitsILi16EEENSS_INS5_IJSG_NSA_ILi8EEEEEENS5_IJSC_SG_EEEEEEEvNS4_8identityENS4_18SM100_TMA_2SM_LOADES1A_vS1B_EENS_8epilogue10collective18CollectiveEpilogueINS1E_23Sm100TmaWarpSpecializedILi4ELi2ELi16ELb1ELb0EEEJNS5_IJSG_SF_SG_EEENS5_IJNSS_ISG_SC_EENSS_INS5_IJNSA_ILi16EEESB_EEES18_EEEEESI_NS5_IJlSC_lEEESI_S1P_NS1E_6fusion15FusionCallbacksIS1I_NS1Q_17LinearCombinationISI_fSI_fLNS_15FloatRoundStyleE2EEES1J_S1O_JEEENS4_5SM1004TMEM4LOAD26SM100_TMEM_LOAD_32dp32b16xENS4_13SM90_TMA_LOADENS11_INS12_ILi1ELi4ELi3EEES15_NSS_INS5_IJS16_S1L_EEENS5_IJS1L_SC_EEEEEEENS4_39AutoVectorizingCopyWithAssumedAlignmentILi128EEENS4_14SM90_TMA_STOREES25_S27_S27_EEEvvEEEEvNT_6ParamsE,(.L_x_203 - _ZN7cutlass13device_kernelINS_4gemm6kernel13GemmUniversalIN4cute5tupleIJiiiiEEENS1_10collective13CollectiveMmaINS1_35MainloopSm100TmaUmmaWarpSpecializedILi6ELi2ELi4ENS5_IJNS4_1CILi2EEESB_NSA_ILi1EEEEEEEENS5_IJNSA_ILi128EEESF_NSA_ILi64EEEEEENS_6half_tENS5_IJSC_llEEESI_SJ_NS4_8TiledMMAINS4_8MMA_AtomIJNS4_26SM100_MMA_F16BF16_2x1SM_SSISI_SI_fLi128ELi128ELNS4_4UMMA5MajorE1ELSO_1ELNSN_7ScaleInE0ELSP_0EEEEEENS4_6LayoutINS5_IJSC_SC_SC_EEENS5_IJNSA_ILi0EEESU_SU_EEEEENS5_IJNS4_10UnderscoreESX_SX_EEEEENS4_28SM100_TMA_2SM_LOAD_MULTICASTENS4_14ComposedLayoutINS4_7SwizzleILi3ELi4ELi3EEENS4_18smem_ptr_flag_bitsILi16EEENSS_INS5_IJSG_NSA_ILi8EEEEEENS5_IJSC_SG_EEEEEEEvNS4_8identityENS4_18SM100_TMA_2SM_LOADES1A_vS1B_EENS_8epilogue10collective18CollectiveEpilogueINS1E_23Sm100TmaWarpSpecializedILi4ELi2ELi16ELb1ELb0EEEJNS5_IJSG_SF_SG_EEENS5_IJNSS_ISG_SC_EENSS_INS5_IJNSA_ILi16EEESB_EEES18_EEEEESI_NS5_IJlSC_lEEESI_S1P_NS1E_6fusion15FusionCallbacksIS1I_NS1Q_17LinearCombinationISI_fSI_fLNS_15FloatRoundStyleE2EEES1J_S1O_JEEENS4_5SM1004TMEM4LOAD26SM100_TMEM_LOAD_32dp32b16xENS4_13SM90_TMA_LOADENS11_INS12_ILi1ELi4ELi3EEES15_NSS_INS5_IJS16_S1L_EEENS5_IJS1L_SC_EEEEEEENS4_39AutoVectorizingCopyWithAssumedAlignmentILi128EEENS4_14SM90_TMA_STOREES25_S27_S27_EEEvvEEEEvNT_6ParamsE)
        .other          _ZN7cutlass13device_kernelINS_4gemm6kernel13GemmUniversalIN4cute5tupleIJiiiiEEENS1_10collective13CollectiveMmaINS1_35MainloopSm100TmaUmmaWarpSpecializedILi6ELi2ELi4ENS5_IJNS4_1CILi2EEESB_NSA_ILi1EEEEEEEENS5_IJNSA_ILi128EEESF_NSA_ILi64EEEEEENS_6half_tENS5_IJSC_llEEESI_SJ_NS4_8TiledMMAINS4_8MMA_AtomIJNS4_26SM100_MMA_F16BF16_2x1SM_SSISI_SI_fLi128ELi128ELNS4_4UMMA5MajorE1ELSO_1ELNSN_7ScaleInE0ELSP_0EEEEEENS4_6LayoutINS5_IJSC_SC_SC_EEENS5_IJNSA_ILi0EEESU_SU_EEEEENS5_IJNS4_10UnderscoreESX_SX_EEEEENS4_28SM100_TMA_2SM_LOAD_MULTICASTENS4_14ComposedLayoutINS4_7SwizzleILi3ELi4ELi3EEENS4_18smem_ptr_flag_bitsILi16EEENSS_INS5_IJSG_NSA_ILi8EEEEEENS5_IJSC_SG_EEEEEEEvNS4_8identityENS4_18SM100_TMA_2SM_LOADES1A_vS1B_EENS_8epilogue10collective18CollectiveEpilogueINS1E_23Sm100TmaWarpSpecializedILi4ELi2ELi16ELb1ELb0EEEJNS5_IJSG_SF_SG_EEENS5_IJNSS_ISG_SC_EENSS_INS5_IJNSA_ILi16EEESB_EEES18_EEEEESI_NS5_IJlSC_lEEESI_S1P_NS1E_6fusion15FusionCallbacksIS1I_NS1Q_17LinearCombinationISI_fSI_fLNS_15FloatRoundStyleE2EEES1J_S1O_JEEENS4_5SM1004TMEM4LOAD26SM100_TMEM_LOAD_32dp32b16xENS4_13SM90_TMA_LOADENS11_INS12_ILi1ELi4ELi3EEES15_NSS_INS5_IJS16_S1L_EEENS5_IJS1L_SC_EEEEEEENS4_39AutoVectorizingCopyWithAssumedAlignmentILi128EEENS4_14SM90_TMA_STOREES25_S27_S27_EEEvvEEEEvNT_6ParamsE,@"STO_CUDA_ENTRY STV_DEFAULT"
_ZN7cutlass13device_kernelINS_4gemm6kernel13GemmUniversalIN4cute5tupleIJiiiiEEENS1_10collective13CollectiveMmaINS1_35MainloopSm100TmaUmmaWarpSpecializedILi6ELi2ELi4ENS5_IJNS4_1CILi2EEESB_NSA_ILi1EEEEEEEENS5_IJNSA_ILi128EEESF_NSA_ILi64EEEEEENS_6half_tENS5_IJSC_llEEESI_SJ_NS4_8TiledMMAINS4_8MMA_AtomIJNS4_26SM100_MMA_F16BF16_2x1SM_SSISI_SI_fLi128ELi128ELNS4_4UMMA5MajorE1ELSO_1ELNSN_7ScaleInE0ELSP_0EEEEEENS4_6LayoutINS5_IJSC_SC_SC_EEENS5_IJNSA_ILi0EEESU_SU_EEEEENS5_IJNS4_10UnderscoreESX_SX_EEEEENS4_28SM100_TMA_2SM_LOAD_MULTICASTENS4_14ComposedLayoutINS4_7SwizzleILi3ELi4ELi3EEENS4_18smem_ptr_flag_bitsILi16EEENSS_INS5_IJSG_NSA_ILi8EEEEEENS5_IJSC_SG_EEEEEEEvNS4_8identityENS4_18SM100_TMA_2SM_LOADES1A_vS1B_EENS_8epilogue10collective18CollectiveEpilogueINS1E_23Sm100TmaWarpSpecializedILi4ELi2ELi16ELb1ELb0EEEJNS5_IJSG_SF_SG_EEENS5_IJNSS_ISG_SC_EENSS_INS5_IJNSA_ILi16EEESB_EEES18_EEEEESI_NS5_IJlSC_lEEESI_S1P_NS1E_6fusion15FusionCallbacksIS1I_NS1Q_17LinearCombinationISI_fSI_fLNS_15FloatRoundStyleE2EEES1J_S1O_JEEENS4_5SM1004TMEM4LOAD26SM100_TMEM_LOAD_32dp32b16xENS4_13SM90_TMA_LOADENS11_INS12_ILi1ELi4ELi3EEES15_NSS_INS5_IJS16_S1L_EEENS5_IJS1L_SC_EEEEEEENS4_39AutoVectorizingCopyWithAssumedAlignmentILi128EEENS4_14SM90_TMA_STOREES25_S27_S27_EEEvvEEEEvNT_6ParamsE:
[----:B------:R-:W1:Y:S01]  /*0000*/  LDC R1, c[0x0][0x37c] ;  /* 0x0000df00ff017b82 */ /* 0x000e620000000800 */
[----:B------:R-:W2:Y:S01]  /*0010*/  S2R R72, SR_TID.X ;  /* 0x0000000000487919 */ /* 0x000ea20000002100 */
[----:B------:R-:W3:Y:S06]  /*0020*/  LDCU.64 UR4, c[0x0][0x890] ;  /* 0x00011200ff0477ac */ /* 0x000eec0008000a00 */
[----:B------:R-:W4:Y:S01]  /*0030*/  S2UR UR37, SR_CgaCtaId ;  /* 0x00000000002579c3 */ /* 0x000f220000008800 */
[----:B------:R-:W-:Y:S02]  /*0040*/  PRMT R59, RZ, 0x7610, R59 ;  /* 0x00007610ff3b7816 */ /* 0x000fe4000000003b */
[----:B------:R-:W-:Y:S01]  /*0050*/  ELECT P1, URZ, PT ;  /* 0x0000000000ff782f */ /* 0x000fe20003820000 */
[----:B------:R-:W1:Y:S01]  /*0060*/  LDCU.64 UR46, c[0x0][0x358] ;  /* 0x00006b00ff2e77ac */ /* 0x000e620008000a00 */
[----:B---3--:R-:W-:-:S04]  /*0070*/  UISETP.NE.U32.AND UP0, UPT, UR4, URZ, UPT ;  /* 0x000000ff0400728c */ /* 0x008fc8000bf05070 */
[----:B------:R-:W-:Y:S02]  /*0080*/  UISETP.NE.AND.EX UP0, UPT, UR5, URZ, UPT, UP0 ;  /* 0x000000ff0500728c */ /* 0x000fe4000bf05300 */
[----:B----4-:R-:W-:Y:S02]  /*0090*/  ULOP3.LUT UR9, UR37, 0x1, URZ, 0xc0, !UPT ;  /* 0x0000000125097892 */ /* 0x010fe4000f8ec0ff */
[----:B------:R-:W-:Y:S01]  /*00a0*/  ULOP3.LUT UR8, UR37, 0x1, URZ, 0x3c, !UPT ;  /* 0x0000000125087892 */ /* 0x000fe2000f8e3cff */
[----:B--2---:R-:W-:-:S05]  /*00b0*/  SHF.R.U32.HI R66, RZ, 0x5, R72 ;  /* 0x00000005ff427819 */ /* 0x004fca0000011648 */
[----:B------:R-:W2:Y:S02]  /*00c0*/  SHFL.IDX PT, R0, R66, RZ, 0x1f ;  /* 0x00001fff42007589 */ /* 0x000ea400000e0000 */
[----:B--2---:R-:W-:Y:S01]  /*00d0*/  R2UR UR10, R0 ;  /* 0x00000000000a72ca */ /* 0x004fe200000e0000 */
[----:B-1----:R-:W-:-:S14]  /*00e0*/  BRA.U UP0, `(.L_x_0) ;  /* 0x00000001002c7547 */ /* 0x002fdc000b800000 */
[----:B------:R-:W1:Y:S02]  /*00f0*/  LDCU.64 UR6, c[0x0][0x888] ;  /* 0x00011100ff0677ac */ /* 0x000e640008000a00 */
[----:B-1----:R-:W-:-:S04]  /*0100*/  UISETP.NE.U32.AND UP0, UPT, UR6, URZ, UPT ;  /* 0x000000ff0600728c */ /* 0x002fc8000bf05070 */
[----:B------:R-:W-:-:S09]  /*0110*/  UISETP.NE.AND.EX UP0, UPT, UR7, URZ, UPT, UP0 ;  /* 0x000000ff0700728c */ /* 0x000fd2000bf05300 */
[----:B------:R-:W-:Y:S05]  /*0120*/  BRA.U !UP0, `(.L_x_1) ;  /* 0x0000000108107547 */ /* 0x000fea000b800000 */
[----:B------:R-:W1:Y:S02]  /*0130*/  LDC.64 R2, c[0x0][0x888] ;  /* 0x00022200ff027b82 */ /* 0x000e640000000a00 */
[----:B-1----:R1:W5:Y:S01]  /*0140*/  LDG.E R35, desc[UR46][R2.64] ;  /* 0x0000002e02237981 */ /* 0x002362000c1e1900 */
[----:B------:R-:W-:Y:S01]  /*0150*/  HFMA2 R59, -RZ, RZ, 0, 5.9604644775390625e-08 ;  /* 0x00000001ff3b7431 */ /* 0x000fe200000001ff */
[----:B------:R-:W-:Y:S05]  /*0160*/  BRA `(.L_x_0) ;  /* 0x00000000000c7947 */ /* 0x000fea0003800000 */
.L_x_1:
[----:B------:R-:W1:Y:S01]  /*0170*/  LDCU UR6, c[0x0][0x880] ;  /* 0x00011000ff0677ac */ /* 0x000e620008000800 */
[----:B------:R-:W-:Y:S01]  /*0180*/  HFMA2 R59, -RZ, RZ, 0, 5.9604644775390625e-08 ;  /* 0x00000001ff3b7431 */ /* 0x000fe200000001ff */
[----:B-1----:R-:W-:-:S07]  /*0190*/  MOV R35, UR6 ;  /* 0x0000000600237c02 */ /* 0x002fce0008000f00 */
.L_x_0:
[----:B------:R-:W2:Y:S02]  /*01a0*/  LDCU.64 UR6, c[0x0][0x8b0] ;  /* 0x00011600ff0677ac */ /* 0x000ea40008000a00 */
[----:B--2---:R-:W-:-:S04]  /*01b0*/  UISETP.NE.U32.AND UP0, UPT, UR6, URZ, UPT ;  /* 0x000000ff0600728c */ /* 0x004fc8000bf05070 */
[----:B------:R-:W-:-:S09]  /*01c0*/  UISETP.NE.AND.EX UP0, UPT, UR7, URZ, UPT, UP0 ;  /* 0x000000ff0700728c */ /* 0x000fd2000bf05300 */
[----:B------:R-:W-:Y:S05]  /*01d0*/  BRA.U UP0, `(.L_x_2) ;  /* 0x0000000100247547 */ /* 0x000fea000b800000 */
[----:B------:R-:W2:Y:S02]  /*01e0*/  LDCU.64 UR6, c[0x0][0x8a8] ;  /* 0x00011500ff0677ac */ /* 0x000ea40008000a00 */
[----:B--2---:R-:W-:-:S04]  /*01f0*/  UISETP.NE.U32.AND UP0, UPT, UR6, URZ, UPT ;  /* 0x000000ff0600728c */ /* 0x004fc8000bf05070 */
[----:B------:R-:W-:-:S09]  /*0200*/  UISETP.NE.AND.EX UP0, UPT, UR7, URZ, UPT, UP0 ;  /* 0x000000ff0700728c */ /* 0x000fd2000bf05300 */
[----:B------:R-:W-:Y:S05]  /*0210*/  BRA.U !UP0, `(.L_x_3) ;  /* 0x00000001080c7547 */ /* 0x000fea000b800000 */
[----:B------:R-:W2:Y:S02]  /*0220*/  LDC.64 R32, c[0x0][0x8a8] ;  /* 0x00022a00ff207b82 */ /* 0x000ea40000000a00 */
[----:B--2---:R2:W5:Y:S01]  /*0230*/  LDG.E R32, desc[UR46][R32.64] ;  /* 0x0000002e20207981 */ /* 0x004562000c1e1900 */
[----:B------:R-:W-:Y:S05]  /*0240*/  BRA `(.L_x_2) ;  /* 0x0000000000087947 */ /* 0x000fea0003800000 */
.L_x_3:
[----:B------:R-:W2:Y:S02]  /*0250*/  LDCU UR6, c[0x0][0x8a0] ;  /* 0x00011400ff0677ac */ /* 0x000ea40008000800 */
[----:B--2---:R-:W-:Y:S02]  /*0260*/  MOV R32, UR6 ;  /* 0x0000000600207c02 */ /* 0x004fe40008000f00 */
.L_x_2:
[----:B------:R-:W-:Y:S01]  /*0270*/  IMAD.U32 R0, RZ, RZ, UR10 ;  /* 0x0000000aff007e24 */ /* 0x000fe2000f8e00ff */
[----:B------:R-:W-:Y:S04]  /*0280*/  BSSY.RECONVERGENT B0, `(.L_x_4) ;  /* 0x000000c000007945 */ /* 0x000fe80003800200 */
[C---:B------:R-:W-:Y:S02]  /*0290*/  ISETP.NE.OR P2, PT, R0.reuse, 0x1, !P1 ;  /* 0x000000010000780c */ /* 0x040fe40004f45670 */
[----:B------:R-:W-:-:S11]  /*02a0*/  ISETP.NE.OR P0, PT, R0, 0x3, !P1 ;  /* 0x000000030000780c */ /* 0x000fd60004f05670 */
[----:B------:R-:W-:Y:S05]  /*02b0*/  @P2 BRA `(.L_x_5) ;  /* 0x0000000000202947 */ /* 0x000fea0003800000 */
[----:B------:R-:W3:Y:S02]  /*02c0*/  LDCU.64 UR6, c[0x0][0x348] ;  /* 0x00006900ff0677ac */ /* 0x000ee40008000a00 */
[----:B---3--:R-:W-:Y:S02]  /*02d0*/  UIADD3 UR12, UP1, UPT, UR6, 0x80, URZ ;  /* 0x00000080060c7890 */ /* 0x008fe4000ff3e0ff */
[----:B------:R-:W-:Y:S02]  /*02e0*/  UIADD3 UR6, UP0, UPT, UR6, 0x180, URZ ;  /* 0x0000018006067890 */ /* 0x000fe4000ff1e0ff */
[----:B------:R-:W-:Y:S02]  /*02f0*/  UIADD3.X UR13, UPT, UPT, URZ, UR7, URZ, UP1, !UPT ;  /* 0x00000007ff0d7290 */ /* 0x000fe40008ffe4ff */
[----:B------:R-:W-:-:S07]  /*0300*/  UIADD3.X UR7, UPT, UPT, URZ, UR7, URZ, UP0, !UPT ;  /* 0x00000007ff077290 */ /* 0x000fce00087fe4ff */
[----:B------:R3:W-:Y:S02]  /*0310*/  UTMACCTL.PF [UR12] ;  /* 0x000000000c0079b9 */ /* 0x0007e40008040000 */
[----:B------:R3:W-:Y:S02]  /*0320*/  UTMACCTL.PF [UR6] ;  /* 0x00000000060079b9 */ /* 0x0007e40008040000 */
[----:B---3--:R-:W-:Y:S01]  /*0330*/  NOP ;  /* 0x0000000000007918 */ /* 0x008fe20000000000 */
.L_x_5:
[----:B------:R-:W-:Y:S05]  /*0340*/  BSYNC.RECONVERGENT B0 ;  /* 0x0000000000007941 */ /* 0x000fea0003800200 */
.L_x_4:
[----:B------:R-:W-:Y:S04]  /*0350*/  BSSY.RECONVERGENT B0, `(.L_x_6) ;  /* 0x000000a000007945 */ /* 0x000fe80003800200 */
        /* <DEDUP_REMOVED lines=9> */
.L_x_7:
[----:B------:R-:W-:Y:S05]  /*03f0*/  BSYNC.RECONVERGENT B0 ;  /* 0x0000000000007941 */ /* 0x000fea0003800200 */
.L_x_6:
[----:B------:R-:W3:Y:S01]  /*0400*/  LDCU.64 UR6, c[0x0][0x888] ;  /* 0x00011100ff0677ac */ /* 0x000ee20008000a00 */
[----:B------:R-:W-:Y:S02]  /*0410*/  UISETP.EQ.U32.AND UP1, UPT, UR4, URZ, UPT ;  /* 0x000000ff0400728c */ /* 0x000fe4000bf22070 */
[----:B------:R-:W-:Y:S02]  /*0420*/  UPLOP3.LUT UP4, UPT, UPT, UPT, UPT, 0x80, 0x8 ;  /* 0x000000000008789c */ /* 0x000fe40003f8f070 */
[----:B---3--:R-:W-:-:S04]  /*0430*/  UISETP.NE.U32.AND UP0, UPT, UR6, URZ, UPT ;  /* 0x000000ff0600728c */ /* 0x008fc8000bf05070 */
[----:B------:R-:W-:-:S04]  /*0440*/  UISETP.NE.AND.EX UP0, UPT, UR7, URZ, UPT, UP0 ;  /* 0x000000ff0700728c */ /* 0x000fc8000bf05300 */
[----:B------:R-:W-:-:S04]  /*0450*/  UISETP.EQ.OR.EX UP2, UPT, UR5, URZ, !UP0, UP1 ;  /* 0x000000ff0500728c */ /* 0x000fc8000c742710 */
[----:B------:R-:W-:-:S05]  /*0460*/  UP2UR UR50, UPR, URZ, 0x4 ;  /* 0x00000004ff327883 */ /* 0x000fca0008000000 */
[----:B------:R-:W-:Y:S07]  /*0470*/  BRA.U !UP2, `(.L_x_8) ;  /* 0x000000010a207547 */ /* 0x000fee000b800000 */
[----:B------:R-:W-:Y:S01]  /*0480*/  UISETP.NE.U32.AND UP1, UPT, UR4, URZ, UPT ;  /* 0x000000ff0400728c */ /* 0x000fe2000bf25070 */
[----:B-----5:R-:W-:Y:S01]  /*0490*/  FSETP.NEU.AND P0, PT, R35, RZ, PT ;  /* 0x000000ff2300720b */ /* 0x020fe20003f0d000 */
[----:B------:R-:W-:Y:S02]  /*04a0*/  USEL UR4, URZ, 0xffffffff, UP0 ;  /* 0xffffffffff047887 */ /* 0x000fe40008000000 */
[----:B------:R-:W-:-:S10]  /*04b0*/  UISETP.NE.AND.EX UP1, UPT, UR5, URZ, UPT, UP1 ;  /* 0x000000ff0500728c */ /* 0x000fd4000bf25310 */
[----:B------:R-:W-:Y:S01]  /*04c0*/  VOTEU.ANY UP0, P0 ;  /* 0x0000000000ff7886 */ /* 0x000fe20000000100 */
[----:B------:R-:W-:-:S04]  /*04d0*/  @!UP1 USEL UR4, URZ, 0xffffffff, UP0 ;  /* 0xffffffffff049887 */ /* 0x000fc80008000000 */
[----:B------:R-:W-:-:S04]  /*04e0*/  ULOP3.LUT UR4, UR4, 0x1, URZ, 0xc0, !UPT ;  /* 0x0000000104047892 */ /* 0x000fc8000f8ec0ff */
[----:B------:R-:W-:-:S11]  /*04f0*/  UISETP.NE.U32.AND UP4, UPT, UR4, 0x1, UPT ;  /* 0x000000010400788c */ /* 0x000fd6000bf85070 */
.L_x_8:
[----:B------:R-:W3:Y:S01]  /*0500*/  SHFL.IDX PT, R0, R66, RZ, 0x1f ;  /* 0x00001fff42007589 */ /* 0x000ee200000e0000 */
[----:B------:R-:W-:-:S04]  /*0510*/  UISETP.NE.AND UP0, UPT, UR10, 0x2, UPT ;  /* 0x000000020a00788c */ /* 0x000fc8000bf05270 */
[----:B------:R-:W-:Y:S02]  /*0520*/  UISETP.EQ.AND UP1, UPT, UR9, URZ, !UP0 ;  /* 0x000000ff0900728c */ /* 0x000fe4000c722270 */
[----:B------:R-:W-:-:S04]  /*0530*/  USEL UR4, URZ, 0x1, UP0 ;  /* 0x00000001ff047887 */ /* 0x000fc80008000000 */
[----:B------:R-:W-:Y:S02]  /*0540*/  PLOP3.LUT P5, PT, P1, PT, UP1, 0x80, 0x8 ;  /* 0x000000000008781c */ /* 0x000fe40000faf018 */
[----:B---3--:R-:W-:-:S13]  /*0550*/  ISETP.NE.AND P0, PT, R0, RZ, PT ;  /* 0x000000ff0000720c */ /* 0x008fda0003f05270 */
[----:B------:R-:W-:Y:S05]  /*0560*/  @P0 BRA `(.L_x_9) ;  /* 0x0000000000640947 */ /* 0x000fea0003800000 */
[----:B------:R-:W-:Y:S01]  /*0570*/  UMOV UR7, 0x400 ;  /* 0x0000040000077882 */ /* 0x000fe20000000000 */
[----:B------:R-:W-:Y:S01]  /*0580*/  UMOV UR6, 0x1 ;  /* 0x0000000100067882 */ /* 0x000fe20000000000 */
[----:B------:R-:W-:Y:S01]  /*0590*/  UMOV UR5, 0x2 ;  /* 0x0000000200057882 */ /* 0x000fe20000000000 */
[----:B------:R-:W-:Y:S02]  /*05a0*/  ULEA UR7, UR37, UR7, 0x18 ;  /* 0x0000000725077291 */ /* 0x000fe4000f8ec0ff */
[----:B------:R-:W-:-:S04]  /*05b0*/  UIADD3 UR12, UPT, UPT, -UR6, 0x100000, URZ ;  /* 0x00100000060c7890 */ /* 0x000fc8000fffe1ff */
[----:B------:R-:W-:Y:S02]  /*05c0*/  USHF.L.U32 UR13, UR12, 0xb, URZ ;  /* 0x0000000b0c0d7899 */ /* 0x000fe400080006ff */
[----:B------:R-:W-:Y:S02]  /*05d0*/  USHF.L.U32 UR12, UR12, 0x1, URZ ;  /* 0x000000010c0c7899 */ /* 0x000fe400080006ff */
[----:B------:R-:W-:-:S04]  /*05e0*/  UIADD3 UR14, UPT, UPT, -UR5, 0x100000, URZ ;  /* 0x00100000050e7890 */ /* 0x000fc8000fffe1ff */
[----:B------:R-:W-:Y:S02]  /*05f0*/  USHF.L.U32 UR15, UR14, 0xb, URZ ;  /* 0x0000000b0e0f7899 */ /* 0x000fe400080006ff */
[----:B------:R-:W-:Y:S01]  /*0600*/  USHF.L.U32 UR14, UR14, 0x1, URZ ;  /* 0x000000010e0e7899 */ /* 0x000fe200080006ff */
[----:B------:R-:W-:Y:S01]  /*0610*/  ELECT P0, URZ, PT ;  /* 0x0000000000ff782f */ /* 0x000fe20003800000 */
[----:B------:R-:W3:Y:S02]  /*0620*/  FENCE.VIEW.ASYNC.S ;  /* 0x00000000000073c6 */ /* 0x000ee40000000000 */
[----:B---3--:R3:W4:Y:S08]  /*0630*/  SYNCS.EXCH.64 URZ, [UR7], UR12 ;  /* 0x0000000c07ff75b2 */ /* 0x0087300008000100 */
[----:B------:R3:W1:Y:S01]  /*0640*/  SYNCS.EXCH.64 URZ, [UR7+0x30], UR14 ;  /* 0x0000300e07ff75b2 */ /* 0x0006620008000100 */
        /* <DEDUP_REMOVED lines=10> */
[----:B------:R-:W-:Y:S01]  /*06f0*/  NOP ;  /* 0x0000000000007918 */ /* 0x000fe20000000000 */
.L_x_9:
[----:B------:R-:W2:Y:S01]  /*0700*/  SHFL.IDX PT, R0, R66, RZ, 0x1f ;  /* 0x00001fff42007589 */ /* 0x000ea200000e0000 */
[----:B------:R-:W-:Y:S01]  /*0710*/  NOP ;  /* 0x0000000000007918 */ /* 0x000fe20000000000 */
[----:B--2---:R-:W-:-:S13]  /*0720*/  ISETP.NE.AND P0, PT, R0, 0x1, PT ;  /* 0x000000010000780c */ /* 0x004fda0003f05270 */
[----:B------:R-:W-:Y:S05]  /*0730*/  @P0 BRA `(.L_x_10) ;  /* 0x0000000000540947 */ /* 0x000fea0003800000 */
[----:B---3--:R-:W-:Y:S01]  /*0740*/  UMOV UR7, 0x400 ;  /* 0x0000040000077882 */ /* 0x008fe20000000000 */
        /* <DEDUP_REMOVED lines=10> */
[----:B------:R-:W2:Y:S02]  /*07f0*/  FENCE.VIEW.ASYNC.S ;  /* 0x00000000000073c6 */ /* 0x000ea40000000000 */
[----:B--2---:R2:W3:Y:S08]  /*0800*/  SYNCS.EXCH.64 URZ, [UR7+0x60], UR12 ;  /* 0x0000600c07ff75b2 */ /* 0x0044f00008000100 */
        /* <DEDUP_REMOVED lines=8> */
.L_x_10:
[----:B------:R-:W4:Y:S01]  /*0890*/  SHFL.IDX PT, R0, R66, RZ, 0x1f ;  /* 0x00001fff42007589 */ /* 0x000f2200000e0000 */
[----:B------:R-:W-:Y:S01]  /*08a0*/  NOP ;  /* 0x0000000000007918 */ /* 0x000fe20000000000 */
[----:B----4-:R-:W-:-:S13]  /*08b0*/  ISETP.NE.AND P0, PT, R0, 0x3, PT ;  /* 0x000000030000780c */ /* 0x010fda0003f05270 */
[----:B------:R-:W-:Y:S05]  /*08c0*/  @P0 BRA `(.L_x_11) ;  /* 0x00000000002c0947 */ /* 0x000fea0003800000 */
[----:B------:R-:W-:Y:S01]  /*08d0*/  UMOV UR6, 0x400 ;  /* 0x0000040000067882 */ /* 0x000fe20000000000 */
[----:B------:R-:W-:Y:S01]  /*08e0*/  UMOV UR5, 0x20 ;  /* 0x0000002000057882 */ /* 0x000fe20000000000 */
[----:B------:R-:W-:Y:S02]  /*08f0*/  ULEA UR6, UR37, UR6, 0x18 ;  /* 0x0000000625067291 */ /* 0x000fe4000f8ec0ff */
[----:B--23--:R-:W-:-:S04]  /*0900*/  UIADD3 UR12, UPT, UPT, -UR5, 0x100000, URZ ;  /* 0x00100000050c7890 */ /* 0x00cfc8000fffe1ff */
[----:B------:R-:W-:Y:S02]  /*0910*/  USHF.L.U32 UR13, UR12, 0xb, URZ ;  /* 0x0000000b0c0d7899 */ /* 0x000fe400080006ff */
[----:B------:R-:W-:Y:S01]  /*0920*/  USHF.L.U32 UR12, UR12, 0x1, URZ ;  /* 0x000000010c0c7899 */ /* 0x000fe200080006ff */
[----:B------:R-:W-:Y:S01]  /*0930*/  ELECT P0, URZ, PT ;  /* 0x0000000000ff782f */ /* 0x000fe20003800000 */
[----:B------:R-:W2:Y:S10]  /*0940*/  FENCE.VIEW.ASYNC.S ;  /* 0x00000000000073c6 */ /* 0x000eb40000000000 */
[----:B--2---:R4:W2:Y:S01]  /*0950*/  SYNCS.EXCH.64 URZ, [UR6+0xa0], UR12 ;  /* 0x0000a00c06ff75b2 */ /* 0x0048a20008000100 */
[----:B------:R4:W3:Y:S02]  /*0960*/  SYNCS.EXCH.64 URZ, [UR6+0xa8], UR12 ;  /* 0x0000a80c06ff75b2 */ /* 0x0008e40008000100 */
[----:B----4-:R-:W-:Y:S01]  /*0970*/  NOP ;  /* 0x0000000000007918 */ /* 0x010fe20000000000 */
.L_x_11:
[----:B------:R-:W4:Y:S01]  /*0980*/  SHFL.IDX PT, R0, R66, RZ, 0x1f ;  /* 0x00001fff42007589 */ /* 0x000f2200000e0000 */
[----:B------:R-:W-:Y:S01]  /*0990*/  NOP ;  /* 0x0000000000007918 */ /* 0x000fe20000000000 */
[----:B----4-:R-:W-:-:S13]  /*09a0*/  ISETP.NE.AND P0, PT, R0, 0x4, PT ;  /* 0x000000040000780c */ /* 0x010fda0003f05270 */
[----:B------:R-:W-:Y:S05]  /*09b0*/  @P0 BRA `(.L_x_12) ;  /* 0x0000000000480947 */ /* 0x000fea0003800000 */
[----:B--23--:R-:W-:Y:S01]  /*09c0*/  UMOV UR7, 0x3a0 ;  /* 0x000003a000077882 */ /* 0x00cfe20000000000 */
[----:B------:R-:W-:Y:S01]  /*09d0*/  UMOV UR6, 0x400 ;  /* 0x0000040000067882 */ /* 0x000fe20000000000 */
[----:B------:R-:W-:Y:S01]  /*09e0*/  USEL UR7, UR7, 0x320, UP4 ;  /* 0x0000032007077887 */ /* 0x000fe2000a000000 */
        /* <DEDUP_REMOVED lines=10> */
[----:B--2---:R4:W2:Y:S08]  /*0a90*/  SYNCS.EXCH.64 URZ, [UR6+0xb0], UR12 ;  /* 0x0000b00c06ff75b2 */ /* 0x0048b00008000100 */
[----:B------:R4:W3:Y:S01]  /*0aa0*/  SYNCS.EXCH.64 URZ, [UR6+0xc0], UR14 ;  /* 0x0000c00e06ff75b2 */ /* 0x0008e20008000100 */
[----:B------:R4:W1:Y:S01]  /*0ab0*/  SYNCS.EXCH.64 URZ, [UR6+0xb8], UR12 ;  /* 0x0000b80c06ff75b2 */ /* 0x0008620008000100 */
[----:B------:R4:W1:Y:S02]  /*0ac0*/  SYNCS.EXCH.64 URZ, [UR6+0xc8], UR14 ;  /* 0x0000c80e06ff75b2 */ /* 0x0008640008000100 */
[----:B----4-:R-:W-:Y:S01]  /*0ad0*/  NOP ;  /* 0x0000000000007918 */ /* 0x010fe20000000000 */
.L_x_12:
[----:B------:R-:W4:Y:S01]  /*0ae0*/  SHFL.IDX PT, R0, R66, RZ, 0x1f ;  /* 0x00001fff42007589 */ /* 0x000f2200000e0000 */
[----:B------:R-:W-:Y:S01]  /*0af0*/  NOP ;  /* 0x0000000000007918 */ /* 0x000fe20000000000 */
[----:B----4-:R-:W-:-:S13]  /*0b00*/  ISETP.NE.AND P0, PT, R0, 0x5, PT ;  /* 0x000000050000780c */ /* 0x010fda0003f05270 */
[----:B------:R-:W-:Y:S05]  /*0b10*/  @P0 BRA `(.L_x_13) ;  /* 0x0000000000540947 */ /* 0x000fea0003800000 */
[----:B--23--:R-:W-:Y:S01]  /*0b20*/  UMOV UR7, 0x400 ;  /* 0x0000040000077882 */ /* 0x00cfe20000000000 */
        /* <DEDUP_REMOVED lines=14> */
[----:B------:R4:W1:Y:S01]  /*0c10*/  SYNCS.EXCH.64 URZ, [UR7+0xf8], UR14 ;  /* 0x0000f80e07ff75b2 */ /* 0x0008620008000100 */
[----:B------:R4:W1:Y:S01]  /*0c20*/  SYNCS.EXCH.64 URZ, [UR7+0xe0], UR12 ;  /* 0x0000e00c07ff75b2 */ /* 0x0008620008000100 */
[----:B------:R4:W1:Y:S01]  /*0c30*/  SYNCS.EXCH.64 URZ, [UR7+0x100], UR14 ;  /* 0x0001000e07ff75b2 */ /* 0x0008620008000100 */
[----:B------:R4:W1:Y:S01]  /*0c40*/  SYNCS.EXCH.64 URZ, [UR7+0xe8], UR12 ;  /* 0x0000e80c07ff75b2 */ /* 0x0008620008000100 */
[----:B------:R4:W1:Y:S02]  /*0c50*/  SYNCS.EXCH.64 URZ, [UR7+0x108], UR14 ;  /* 0x0001080e07ff75b2 */ /* 0x0008640008000100 */
[----:B----4-:R-:W-:Y:S01]  /*0c60*/  NOP ;  /* 0x0000000000007918 */ /* 0x010fe20000000000 */
.L_x_13:
[----:B------:R-:W4:Y:S01]  /*0c70*/  SHFL.IDX PT, R0, R66, RZ, 0x1f ;  /* 0x00001fff42007589 */ /* 0x000f2200000e0000 */
[----:B------:R-:W-:Y:S01]  /*0c80*/  ISETP.NE.OR P1, PT, RZ, UR10, !P1 ;  /* 0x0000000aff007c0c */ /* 0x000fe2000cf25670 */
        /* <DEDUP_REMOVED lines=12> */
[----:B------:R4:W3:Y:S01]  /*0d50*/  SYNCS.EXCH.64 URZ, [UR6+0x120], UR12 ;  /* 0x0001200c06ff75b2 */ /* 0x0008e20008000100 */
[----:B------:R4:W1:Y:S01]  /*0d60*/  SYNCS.EXCH.64 URZ, [UR6+0x118], UR12 ;  /* 0x0001180c06ff75b2 */ /* 0x0008620008000100 */
[----:B------:R4:W1:Y:S02]  /*0d70*/  SYNCS.EXCH.64 URZ, [UR6+0x128], UR12 ;  /* 0x0001280c06ff75b2 */ /* 0x0008640008000100 */
[----:B----4-:R-:W-:Y:S01]  /*0d80*/  NOP ;  /* 0x0000000000007918 */ /* 0x010fe20000000000 */
.L_x_14:
[----:B------:R-:W-:Y:S01]  /*0d90*/  VOTEU.ALL UP0, P1 ;  /* 0x0000000000ff7886 */ /* 0x000fe20000800000 */
[----:B--23--:R-:W-:Y:S01]  /*0da0*/  UMOV UR12, 0x20 ;  /* 0x00000020000c7882 */ /* 0x00cfe20000000000 */
[----:B------:R-:W2:Y:S01]  /*0db0*/  LDCU UR6, c[0x0][0x36c] ;  /* 0x00006d80ff0677ac */ /* 0x000ea20008000800 */
[----:B------:R-:W-:Y:S01]  /*0dc0*/  NOP ;  /* 0x0000000000007918 */ /* 0x000fe20000000000 */
[----:B------:R-:W-:Y:S01]  /*0dd0*/  LOP3.LUT R10, R72, 0x1f, RZ, 0xc0, !PT ;  /* 0x0000001f480a7812 */ /* 0x000fe200078ec0ff */
[----:B------:R-:W-:Y:S01]  /*0de0*/  @!UP0 UMOV UR5, 0x400 ;  /* 0x0000040000058882 */ /* 0x000fe20000000000 */
[----:B------:R-:W-:-:S04]  /*0df0*/  @!UP0 UIADD3 UR12, UPT, UPT, -UR12, 0x100000, URZ ;  /* 0x001000000c0c8890 */ /* 0x000fc8000fffe1ff */
[----:B------:R-:W-:Y:S02]  /*0e00*/  @!UP0 USHF.L.U32 UR13, UR12, 0xb, URZ ;  /* 0x0000000b0c0d8899 */ /* 0x000fe400080006ff */
[----:B------:R-:W-:Y:S02]  /*0e10*/  @!UP0 USHF.L.U32 UR12, UR12, 0x1, URZ ;  /* 0x000000010c0c8899 */ /* 0x000fe400080006ff */
[----:B------:R-:W-:Y:S01]  /*0e20*/  @!UP0 ULEA UR5, UR37, UR5, 0x18 ;  /* 0x0000000525058291 */ /* 0x000fe2000f8ec0ff */
[----:B------:R-:W-:Y:S01]  /*0e30*/  VOTEU.ALL UP0, P1 ;  /* 0x0000000000ff7886 */ /* 0x000fe20000800000 */
[----:B------:R-:W-:Y:S02]  /*0e40*/  UISETP.NE.AND UP3, UPT, UR10, URZ, UPT ;  /* 0x000000ff0a00728c */ /* 0x000fe4000bf65270 */
[----:B--2---:R-:W-:Y:S01]  /*0e50*/  UISETP.EQ.U32.AND UP1, UPT, UR6, 0x1, UPT ;  /* 0x000000010600788c */ /* 0x004fe2000bf22070 */
[----:B------:R-:W2:Y:S07]  /*0e60*/  FENCE.VIEW.ASYNC.S ;  /* 0x00000000000073c6 */ /* 0x000eae0000000000 */
[----:B--2---:R2:W3:Y:S01]  /*0e70*/  @!UP0 SYNCS.EXCH.64 URZ, [UR5+0x130], UR12 ;  /* 0x0001300c05ff85b2 */ /* 0x0044e20008000100 */
[----:B------:R-:W-:Y:S05]  /*0e80*/  BRA.U !UP1, `(.L_x_15) ;  /* 0x0000000109087547 */ /* 0x000fea000b800000 */
[----:B-1-3--:R-:W-:Y:S01]  /*0e90*/  UCGABAR_ARV ;  /* 0x00000000000079c7 */ /* 0x00afe20008000000 */
[----:B------:R-:W-:Y:S05]  /*0ea0*/  BRA `(.L_x_16) ;  /* 0x0000000000047947 */ /* 0x000fea0003800000 */
.L_x_15:
[----:B-1-3--:R-:W-:Y:S01]  /*0eb0*/  NOP ;  /* 0x0000000000007918 */ /* 0x00afe20000000000 */
.L_x_16:
[----:B------:R-:W1:Y:S01]  /*0ec0*/  S2R R11, SR_CTAID.X ;  /* 0x00000000000b7919 */ /* 0x000e620000002500 */
[----:B------:R-:W-:-:S05]  /*0ed0*/  CS2R.32 R60, SR_CgaSize ;  /* 0x00000000003c7805 */ /* 0x000fca0000008a00 */
[----:B------:R-:W-:-:S05]  /*0ee0*/  IMAD R60, R60, -0xa0, RZ ;  /* 0xffffff603c3c7824 */ /* 0x000fca00078e02ff */
[----:B------:R-:W-:-:S14]  /*0ef0*/  R2UR UR6, R60 ;  /* 0x000000003c0672ca */ /* 0x000fdc00000e0000 */
[----:B------:R-:W3:Y:S01]  /*0f00*/  LDCU UR6, c[0x0][UR6+0x2b0] ;  /* 0x00005600060677ac */ /* 0x000ee20008000800 */
[----:B------:R-:W-:-:S05]  /*0f10*/  CS2R.32 R0, SR_CgaSize ;  /* 0x0000000000007805 */ /* 0x000fca0000008a00 */
[----:B------:R-:W-:-:S06]  /*0f20*/  IMAD R0, R0, -0xa0, RZ ;  /* 0xffffff6000007824 */ /* 0x000fcc00078e02ff */
[----:B------:R-:W4:Y:S01]  /*0f30*/  LDC R0, c[0x0][R0+0x2a0] ;  /* 0x0000a80000007b82 */ /* 0x000f220000000800 */
[----:B------:R-:W-:Y:S01]  /*0f40*/  PRMT R8, RZ, 0x7610, R8 ;  /* 0x00007610ff087816 */ /* 0x000fe20000000008 */
[----:B------:R-:W3:Y:S01]  /*0f50*/  S2R R34, SR_CTAID.Y ;  /* 0x0000000000227919 */ /* 0x000ee20000002600 */
[----:B------:R-:W-:-:S05]  /*0f60*/  CS2R.32 R60, SR_CgaSize ;  /* 0x00000000003c7805 */ /* 0x000fca0000008a00 */
[----:B------:R-:W-:-:S05]  /*0f70*/  IMAD R60, R60, -0xa0, RZ ;  /* 0xffffff603c3c7824 */ /* 0x000fca00078e02ff */
[----:B--2---:R-:W-:-:S14]  /*0f80*/  R2UR UR5, R60 ;  /* 0x000000003c0572ca */ /* 0x004fdc00000e0000 */
[----:B------:R-:W2:Y:S01]  /*0f90*/  LDCU UR5, c[0x0][UR5+0x2b4] ;  /* 0x00005680050577ac */ /* 0x000ea20008000800 */
[----:B------:R-:W1:Y:S01]  /*0fa0*/  LDCU UR11, c[0x0][0xb30] ;  /* 0x00016600ff0b77ac */ /* 0x000e620008000800 */
[----:B------:R-:W3:Y:S01]  /*0fb0*/  LDC R9, c[0x0][0xb24] ;  /* 0x0002c900ff097b82 */ /* 0x000ee20000000800 */
[----:B------:R-:W-:Y:S02]  /*0fc0*/  UISETP.GT.U32.AND UP0, UPT, UR9, 0xffff, UPT ;  /* 0x0000ffff0900788c */ /* 0x000fe4000bf04070 */
[----:B------:R-:W-:Y:S02]  /*0fd0*/  USHF.L.U32 UR7, UR37, 0xa, URZ ;  /* 0x0000000a25077899 */ /* 0x000fe400080006ff */
[----:B------:R-:W-:Y:S01]  /*0fe0*/  USEL UR12, UR9, 0xffff, !UP0 ;  /* 0x0000ffff090c7887 */ /* 0x000fe2000c000000 */
[----:B------:R-:W-:-:S05]  /*0ff0*/  CS2R.32 R58, SR_CgaSize ;  /* 0x00000000003a7805 */ /* 0x000fca0000008a00 */
[----:B------:R-:W-:-:S06]  /*1000*/  IMAD R58, R58, -0xa0, RZ ;  /* 0xffffff603a3a7824 */ /* 0x000fcc00078e02ff */
[----:B------:R-:W4:Y:S01]  /*1010*/  LDC R58, c[0x0][R58+0x2a4] ;  /* 0x0000a9003a3a7b82 */ /* 0x000f220000000800 */
[----:B------:R-:W-:Y:S02]  /*1020*/  ULOP3.LUT UR7, UR7, 0x800, URZ, 0xc0, !UPT ;  /* 0x0000080007077892 */ /* 0x000fe4000f8ec0ff */
[----:B------:R-:W-:Y:S02]  /*1030*/  ULOP3.LUT UR12, UR12, 0xffff, URZ, 0xc0, !UPT ;  /* 0x0000ffff0c0c7892 */ /* 0x000fe4000f8ec0ff */
[----:B------:R-:W-:-:S03]  /*1040*/  UISETP.NE.AND UP2, UPT, UR10, 0x2, UPT ;  /* 0x000000020a00788c */ /* 0x000fc6000bf45270 */
[----:B------:R-:W4:Y:S01]  /*1050*/  LDC R26, c[0x0][0xb24] ;  /* 0x0002c900ff1a7b82 */ /* 0x000f220000000800 */
[----:B-1----:R-:W-:Y:S01]  /*1060*/  UISETP.NE.AND UP0, UPT, UR11, 0x1, UPT ;  /* 0x000000010b00788c */ /* 0x002fe2000bf05270 */
[----:B------:R-:W-:Y:S01]  /*1070*/  I2FP.F32.U32 R60, R11 ;  /* 0x0000000b003c7245 */ /* 0x000fe20000201000 */
[----:B------:R-:W-:-:S05]  /*1080*/  IMAD.MOV.U32 R37, RZ, RZ, R11 ;  /* 0x000000ffff257224 */ /* 0x000fca00078e000b */
[----:B------:R-:W1:Y:S01]  /*1090*/  S2UR UR36, SR_CTAID.Z ;  /* 0x00000000002479c3 */ /* 0x000e620000002700 */
[----:B---3--:R-:W-:Y:S02]  /*10a0*/  ISETP.GE.AND P0, PT, R9, 0x1, PT ;  /* 0x000000010900780c */ /* 0x008fe40003f06270 */
[----:B------:R-:W-:Y:S01]  /*10b0*/  I2FP.F32.U32 R3, R34 ;  /* 0x0000002200037245 */ /* 0x000fe20000201000 */
[----:B------:R-:W-:Y:S01]  /*10c0*/  FMUL R60, R60, UR6 ;  /* 0x000000063c3c7c20 */ /* 0x000fe20008400000 */
[----:B------:R-:W-:-:S03]  /*10d0*/  USHF.R.U32.HI UR6, URZ, 0x6, UR7 ;  /* 0x00000006ff067899 */ /* 0x000fc60008011607 */
[----:B--2---:R-:W-:Y:S01]  /*10e0*/  FMUL R3, R3, UR5 ;  /* 0x0000000503037c20 */ /* 0x004fe20008400000 */
[----:B------:R-:W-:Y:S01]  /*10f0*/  UMOV UR5, 0x5 ;  /* 0x0000000500057882 */ /* 0x000fe20000000000 */
[----:B------:R-:W2:Y:S01]  /*1100*/  F2I.U32.TRUNC.NTZ R60, R60 ;  /* 0x0000003c003c7305 */ /* 0x000ea2000020f000 */
[----:B------:R-:W-:-:S07]  /*1110*/  USHF.L.U32 UR5, UR5, UR12, URZ ;  /* 0x0000000c05057299 */ /* 0x000fce00080006ff */
[----:B------:R-:W3:Y:S01]  /*1120*/  F2I.U32.TRUNC.NTZ R3, R3 ;  /* 0x0000000300037305 */ /* 0x000ee2000020f000 */
[----:B--2---:R-:W-:-:S04]  /*1130*/  IMAD.MOV R60, RZ, RZ, -R60 ;  /* 0x000000ffff3c7224 */ /* 0x004fc800078e0a3c */
[----:B----4-:R-:W-:Y:S01]  /*1140*/  IMAD R60, R0, R60, R11 ;  /* 0x0000003c003c7224 */ /* 0x010fe200078e020b */
[----:B------:R-:W-:Y:S02]  /*1150*/  PRMT R0, RZ, 0x7610, R0 ;  /* 0x00007610ff007816 */ /* 0x000fe40000000000 */
[----:B---3--:R-:W-:-:S05]  /*1160*/  IADD3 R3, PT, PT, -R3, RZ, RZ ;  /* 0x000000ff03037210 */ /* 0x008fca0007ffe1ff */
[----:B------:R-:W-:Y:S01]  /*1170*/  IMAD R58, R58, R3, R34 ;  /* 0x000000033a3a7224 */ /* 0x000fe200078e0222 */
[----:B-1----:R-:W-:Y:S06]  /*1180*/  BRA.U UP3, `(.L_x_17) ;  /* 0x0000000103387547 */ /* 0x002fec000b800000 */
[C---:B------:R-:W-:Y:S01]  /*1190*/  ISETP.GT.U32.AND P1, PT, R60.reuse, 0x1, PT ;  /* 0x000000013c00780c */ /* 0x040fe20003f24070 */
[----:B------:R-:W-:Y:S01]  /*11a0*/  IMAD.MOV.U32 R0, RZ, RZ, 0x3 ;  /* 0x00000003ff007424 */ /* 0x000fe200078e00ff */
[----:B------:R-:W-:Y:S02]  /*11b0*/  LOP3.LUT R3, R60, 0xfffffffe, RZ, 0xc0, !PT ;  /* 0xfffffffe3c037812 */ /* 0x000fe400078ec0ff */
[C---:B------:R-:W-:Y:S02]  /*11c0*/  ISETP.NE.AND P2, PT, R58.reuse, RZ, P1 ;  /* 0x000000ff3a00720c */ /* 0x040fe40000f45270 */
[C---:B------:R-:W-:Y:S01]  /*11d0*/  ISETP.NE.AND P1, PT, R58.reuse, 0x1, P1 ;  /* 0x000000013a00780c */ /* 0x040fe20000f25270 */
[----:B------:R-:W-:Y:S01]  /*11e0*/  IMAD R3, R58, 0x2, R3 ;  /* 0x000000023a037824 */ /* 0x000fe200078e0203 */
[----:B------:R-:W-:Y:S02]  /*11f0*/  SEL R4, RZ, 0x1, P2 ;  /* 0x00000001ff047807 */ /* 0x000fe40001000000 */
[----:B------:R-:W-:-:S02]  /*1200*/  SEL R5, RZ, 0x4, P1 ;  /* 0x00000004ff057807 */ /* 0x000fc40000800000 */
[----:B------:R-:W-:Y:S02]  /*1210*/  SEL R2, RZ, 0x2, P2 ;  /* 0x00000002ff027807 */ /* 0x000fe40001000000 */
[----:B------:R-:W-:Y:S02]  /*1220*/  SHF.L.U32 R0, R0, R3, RZ ;  /* 0x0000000300007219 */ /* 0x000fe400000006ff */
[----:B------:R-:W-:Y:S02]  /*1230*/  IADD3 R5, PT, PT, R2, R5, R4 ;  /* 0x0000000502057210 */ /* 0x000fe40007ffe004 */
[----:B------:R-:W-:-:S05]  /*1240*/  SEL R2, RZ, 0x8, P1 ;  /* 0x00000008ff027807 */ /* 0x000fca0000800000 */
[----:B------:R-:W-:-:S05]  /*1250*/  IMAD.IADD R2, R5, 0x1, R2 ;  /* 0x0000000105027824 */ /* 0x000fca00078e0202 */
[----:B------:R-:W-:Y:S02]  /*1260*/  PRMT R8, R2, 0x7610, R8 ;  /* 0x0000761002087816 */ /* 0x000fe40000000008 */
.L_x_17:
[----:B------:R-:W-:Y:S05]  /*1270*/  @!P0 BRA `(.L_x_18) ;  /* 0x0000000000b88947 */ /* 0x000fea0003800000 */
[----:B------:R-:W1:Y:S01]  /*1280*/  LDC.64 R4, c[0x0][0xb18] ;  /* 0x0002c600ff047b82 */ /* 0x000e620000000a00 */
[----:B------:R-:W-:-:S07]  /*1290*/  ISETP.NE.AND P0, PT, R9, 0x1, PT ;  /* 0x000000010900780c */ /* 0x000fce0003f05270 */
[----:B------:R-:W2:Y:S08]  /*12a0*/  LDC R14, c[0x0][0xb0c] ;  /* 0x0002c300ff0e7b82 */ /* 0x000eb00000000800 */
[----:B------:R-:W3:Y:S08]  /*12b0*/  LDC R13, c[0x0][0x370] ;  /* 0x0000dc00ff0d7b82 */ /* 0x000ef00000000800 */
[----:B------:R-:W4:Y:S01]  /*12c0*/  LDC R16, c[0x0][0x374] ;  /* 0x0000dd00ff107b82 */ /* 0x000f220000000800 */
[----:B-1----:R-:W-:-:S07]  /*12d0*/  ISETP.NE.AND P1, PT, R4, 0x1, PT ;  /* 0x000000010400780c */ /* 0x002fce0003f25270 */
[----:B------:R-:W3:Y:S01]  /*12e0*/  LDC.64 R6, c[0x0][0xb10] ;  /* 0x0002c400ff067b82 */ /* 0x000ee20000000a00 */
[----:B--2---:R-:W-:-:S07]  /*12f0*/  ISETP.NE.AND P2, PT, R14, 0x1, PT ;  /* 0x000000010e00780c */ /* 0x004fce0003f45270 */
[----:B------:R-:W1:Y:S08]  /*1300*/  LDC R12, c[0x0][0xb20] ;  /* 0x0002c800ff0c7b82 */ /* 0x000e700000000800 */
[----:B------:R-:W2:Y:S01]  /*1310*/  LDC.64 R2, c[0x0][0xb28] ;  /* 0x0002ca00ff027b82 */ /* 0x000ea20000000a00 */
[----:B----4-:R-:W-:-:S04]  /*1320*/  IMAD.HI.U32 R15, R16, R5, RZ ;  /* 0x00000005100f7227 */ /* 0x010fc800078e00ff */
[----:B------:R-:W-:-:S04]  /*1330*/  IMAD.HI.U32 R5, R34, R5, RZ ;  /* 0x0000000522057227 */ /* 0x000fc800078e00ff */
[----:B---3--:R-:W-:-:S04]  /*1340*/  IMAD.HI.U32 R18, R13, R6, RZ ;  /* 0x000000060d127227 */ /* 0x008fc800078e00ff */
[C---:B------:R-:W-:Y:S01]  /*1350*/  IMAD.HI.U32 R20, R11.reuse, R6, RZ ;  /* 0x000000060b147227 */ /* 0x040fe200078e00ff */
[-C--:B------:R-:W-:Y:S02]  /*1360*/  @P2 SHF.R.U32.HI R13, RZ, R7.reuse, R18 ;  /* 0x00000007ff0d2219 */ /* 0x080fe40000011612 */
[-C--:B-1----:R-:W-:Y:S02]  /*1370*/  @P1 SHF.R.U32.HI R16, RZ, R12.reuse, R15 ;  /* 0x0000000cff101219 */ /* 0x082fe4000001160f */
[----:B------:R-:W-:Y:S02]  /*1380*/  SHF.R.U32.HI R5, RZ, R12, R5 ;  /* 0x0000000cff057219 */ /* 0x000fe40000011605 */
[----:B------:R-:W-:Y:S02]  /*1390*/  SHF.R.U32.HI R20, RZ, R7, R20 ;  /* 0x00000007ff147219 */ /* 0x000fe40000011614 */
[----:B------:R-:W-:Y:S01]  /*13a0*/  SEL R5, R34, R5, !P1 ;  /* 0x0000000522057207 */ /* 0x000fe20004800000 */
[----:B--2---:R-:W-:Y:S01]  /*13b0*/  IMAD.HI.U32 R18, R16, R2, RZ ;  /* 0x0000000210127227 */ /* 0x004fe200078e00ff */
[----:B------:R-:W-:-:S02]  /*13c0*/  SEL R37, R11, R20, !P2 ;  /* 0x000000140b257207 */ /* 0x000fc40005000000 */
[----:B------:R-:W-:Y:S01]  /*13d0*/  IADD3 R7, PT, PT, -R5, RZ, RZ ;  /* 0x000000ff05077210 */ /* 0x000fe20007ffe1ff */
[----:B------:R-:W-:Y:S01]  /*13e0*/  IMAD.HI.U32 R6, R13, R2, RZ ;  /* 0x000000020d067227 */ /* 0x000fe200078e00ff */
[----:B------:R-:W-:-:S03]  /*13f0*/  @P0 SHF.R.U32.HI R16, RZ, R3, R18 ;  /* 0x00000003ff100219 */ /* 0x000fc60000011612 */
[----:B------:R-:W-:Y:S01]  /*1400*/  IMAD R7, R4, R7, R34 ;  /* 0x0000000704077224 */ /* 0x000fe200078e0222 */
[----:B------:R-:W-:Y:S01]  /*1410*/  @P0 SHF.R.U32.HI R13, RZ, R3, R6 ;  /* 0x00000003ff0d0219 */ /* 0x000fe20000011606 */
[----:B------:R-:W-:-:S04]  /*1420*/  IMAD R16, R16, R9, RZ ;  /* 0x0000000910107224 */ /* 0x000fc800078e02ff */
[----:B------:R-:W-:Y:S01]  /*1430*/  IMAD R6, R13, R9, RZ ;  /* 0x000000090d067224 */ /* 0x000fe200078e02ff */
[----:B------:R-:W-:-:S04]  /*1440*/  ISETP.GE.AND P1, PT, R5, R16, PT ;  /* 0x000000100500720c */ /* 0x000fc80003f26270 */
[----:B------:R-:W-:Y:S01]  /*1450*/  ISETP.GE.OR P1, PT, R37, R6, P1 ;  /* 0x000000062500720c */ /* 0x000fe20000f26670 */
[----:B------:R-:W-:-:S05]  /*1460*/  IMAD.HI.U32 R6, R5, R2, RZ ;  /* 0x0000000205067227 */ /* 0x000fca00078e00ff */
[----:B------:R-:W-:-:S04]  /*1470*/  SHF.R.U32.HI R6, RZ, R3, R6 ;  /* 0x00000003ff067219 */ /* 0x000fc80000011606 */
[----:B------:R-:W-:-:S03]  /*1480*/  SEL R6, R5, R6, !P0 ;  /* 0x0000000605067207 */ /* 0x000fc60004000000 */
[----:B------:R-:W-:Y:S01]  /*1490*/  @!P1 IMAD.HI.U32 R12, R37, R2, RZ ;  /* 0x00000002250c9227 */ /* 0x000fe200078e00ff */
[----:B------:R-:W-:-:S04]  /*14a0*/  IADD3 R2, PT, PT, -R6, RZ, RZ ;  /* 0x000000ff06027210 */ /* 0x000fc80007ffe1ff */
[----:B------:R-:W-:Y:S01]  /*14b0*/  @!P1 SHF.R.U32.HI R12, RZ, R3, R12 ;  /* 0x00000003ff0c9219 */ /* 0x000fe2000001160c */
[----:B------:R-:W-:-:S03]  /*14c0*/  IMAD R2, R9, R2, R5 ;  /* 0x0000000209027224 */ /* 0x000fc600078e0205 */
[----:B------:R-:W-:-:S05]  /*14d0*/  @!P1 SEL R3, R37, R12, !P0 ;  /* 0x0000000c25039207 */ /* 0x000fca0004000000 */
[--C-:B------:R-:W-:Y:S02]  /*14e0*/  @!P1 IMAD.IADD R6, R6, 0x1, -R3.reuse ;  /* 0x0000000106069824 */ /* 0x100fe400078e0a03 */
[----:B------:R-:W-:Y:S01]  /*14f0*/  @!P1 IMAD R3, R2, R13, R3 ;  /* 0x0000000d02039224 */ /* 0x000fe200078e0203 */
[----:B------:R-:W-:Y:S01]  /*1500*/  IADD3 R2, PT, PT, -R37, RZ, RZ ;  /* 0x000000ff25027210 */ /* 0x000fe20007ffe1ff */
[----:B------:R-:W-:Y:S02]  /*1510*/  @!P1 IMAD R5, R6, R9, R37 ;  /* 0x0000000906059224 */ /* 0x000fe400078e0225 */
[----:B------:R-:W-:Y:S02]  /*1520*/  @!P1 IMAD.MOV.U32 R37, RZ, RZ, R3 ;  /* 0x000000ffff259224 */ /* 0x000fe400078e0003 */
[----:B------:R-:W-:Y:S02]  /*1530*/  IMAD R2, R14, R2, R11 ;  /* 0x000000020e027224 */ /* 0x000fe400078e020b */
[----:B------:R-:W-:-:S02]  /*1540*/  IMAD R34, R5, R4, R7 ;  /* 0x0000000405227224 */ /* 0x000fc400078e0207 */
[----:B------:R-:W-:Y:S02]  /*1550*/  IMAD R37, R37, R14, R2 ;  /* 0x0000000e25257224 */ /* 0x000fe400078e0202 */
.L_x_18:
[----:B------:R-:W-:Y:S05]  /*1560*/  BRA.U UP0, `(.L_x_19) ;  /* 0x0000000100407547 */ /* 0x000fea000b800000 */
[----:B------:R-:W1:Y:S08]  /*1570*/  LDC.64 R4, c[0x0][0xb10] ;  /* 0x0002c400ff047b82 */ /* 0x000e700000000a00 */
[----:B------:R-:W2:Y:S08]  /*1580*/  LDC.64 R2, c[0x0][0xb18] ;  /* 0x0002c600ff027b82 */ /* 0x000eb00000000a00 */
[----:B------:R-:W3:Y:S08]  /*1590*/  LDC R6, c[0x0][0xb20] ;  /* 0x0002c800ff067b82 */ /* 0x000ef00000000800 */
[----:B------:R-:W4:Y:S01]  /*15a0*/  LDC R12, c[0x0][0xb0c] ;  /* 0x0002c300ff0c7b82 */ /* 0x000f220000000800 */
[----:B-1----:R-:W-:-:S05]  /*15b0*/  IMAD.HI.U32 R4, R37, R4, RZ ;  /* 0x0000000425047227 */ /* 0x002fca00078e00ff */
[----:B------:R-:W-:Y:S01]  /*15c0*/  SHF.R.U32.HI R4, RZ, R5, R4 ;  /* 0x00000005ff047219 */ /* 0x000fe20000011604 */
[----:B--2---:R-:W-:Y:S01]  /*15d0*/  IMAD.HI.U32 R3, R34, R3, RZ ;  /* 0x0000000322037227 */ /* 0x004fe200078e00ff */
[----:B------:R-:W-:-:S04]  /*15e0*/  ISETP.NE.AND P0, PT, R2, 0x1, PT ;  /* 0x000000010200780c */ /* 0x000fc80003f05270 */
[----:B---3--:R-:W-:-:S04]  /*15f0*/  SHF.R.U32.HI R3, RZ, R6, R3 ;  /* 0x00000006ff037219 */ /* 0x008fc80000011603 */
[----:B------:R-:W-:Y:S02]  /*1600*/  SEL R3, R34, R3, !P0 ;  /* 0x0000000322037207 */ /* 0x000fe40004000000 */
[----:B----4-:R-:W-:-:S04]  /*1610*/  ISETP.NE.AND P1, PT, R12, 0x1, PT ;  /* 0x000000010c00780c */ /* 0x010fc80003f25270 */
[----:B------:R-:W-:-:S05]  /*1620*/  SEL R6, R37, R4, !P1 ;  /* 0x0000000425067207 */ /* 0x000fca0004800000 */
[----:B------:R-:W-:Y:S02]  /*1630*/  IMAD.IADD R4, R3, 0x1, -R6 ;  /* 0x0000000103047824 */ /* 0x000fe400078e0a06 */
[----:B------:R-:W-:Y:S02]  /*1640*/  IMAD.IADD R3, R6, 0x1, -R3 ;  /* 0x0000000106037824 */ /* 0x000fe400078e0a03 */
[----:B------:R-:W-:Y:S02]  /*1650*/  IMAD R37, R4, R12, R37 ;  /* 0x0000000c04257224 */ /* 0x000fe400078e0225 */
[----:B------:R-:W-:Y:S02]  /*1660*/  IMAD R34, R3, R2, R34 ;  /* 0x0000000203227224 */ /* 0x000fe400078e0222 */
.L_x_19:
[----:B------:R-:W-:Y:S05]  /*1670*/  BRA.U !UP1, `(.L_x_20) ;  /* 0x00000001090c7547 */ /* 0x000fea000b800000 */
[----:B------:R-:W-:Y:S01]  /*1680*/  UCGABAR_WAIT ;  /* 0x0000000000007dc7 */ /* 0x000fe20008000000 */
[----:B------:R-:W-:Y:S01]  /*1690*/  CCTL.IVALL ;  /* 0x00000000ff00798f */ /* 0x000fe20002000000 */
[----:B------:R-:W-:Y:S05]  /*16a0*/  BRA `(.L_x_21) ;  /* 0x0000000000047947 */ /* 0x000fea0003800000 */
.L_x_20:
[----:B------:R-:W-:Y:S06]  /*16b0*/  BAR.SYNC.DEFER_BLOCKING 0x0 ;  /* 0x0000000000007b1d */ /* 0x000fec0000010000 */
.L_x_21:
[----:B------:R-:W-:Y:S05]  /*16c0*/  BRA.U UP2, `(.L_x_22) ;  /* 0x0000001502047547 */ /* 0x000fea000b800000 */
[----:B------:R-:W1:Y:S01]  /*16d0*/  LDCU UR13, c[0x0][0x38c] ;  /* 0x00007180ff0d77ac */ /* 0x000e620008000800 */
[----:B------:R-:W2:Y:S01]  /*16e0*/  LDC R9, c[0x0][0x370] ;  /* 0x0000dc00ff097b82 */ /* 0x000ea20000000800 */
[----:B------:R-:W-:Y:S01]  /*16f0*/  IMAD.SHL.U32 R16, R11, 0x40, RZ ;  /* 0x000000400b107824 */ /* 0x000fe200078e00ff */
[----:B------:R-:W-:Y:S01]  /*1700*/  PLOP3.LUT P1, PT, PT, PT, UP4, 0x80, 0x8 ;  /* 0x000000000008781c */ /* 0x000fe20003f2f048 */
[----:B------:R-:W-:Y:S01]  /*1710*/  HFMA2 R12, -RZ, RZ, 0, 0 ;  /* 0x00000000ff0c7431 */ /* 0x000fe200000001ff */
[----:B------:R-:W-:Y:S01]  /*1720*/  UISETP.NE.AND UP1, UPT, UR10, URZ, UPT ;  /* 0x000000ff0a00728c */ /* 0x000fe2000bf25270 */
[----:B------:R-:W-:Y:S01]  /*1730*/  ISETP.NE.AND P4, PT, R10, RZ, P5 ;  /* 0x000000ff0a00720c */ /* 0x000fe20002f85270 */
[----:B------:R-:W-:Y:S01]  /*1740*/  IMAD.MOV.U32 R15, RZ, RZ, 0x1 ;  /* 0x00000001ff0f7424 */ /* 0x000fe200078e00ff */
[----:B------:R-:W-:Y:S01]  /*1750*/  PLOP3.LUT P1, PT, P1, PT, PT, 0x8, 0x80 ;  /* 0x000000000080781c */ /* 0x000fe20000f2e170 */
[----:B------:R-:W3:Y:S01]  /*1760*/  LDC R0, c[0x0][0x374] ;  /* 0x0000dd00ff007b82 */ /* 0x000ee20000000800 */
[----:B------:R-:W-:Y:S01]  /*1770*/  IMAD.MOV.U32 R14, RZ, RZ, RZ ;  /* 0x000000ffff0e7224 */ /* 0x000fe200078e00ff */
[----:B------:R-:W-:Y:S01]  /*1780*/  MOV R8, 0x1 ;  /* 0x0000000100087802 */ /* 0x000fe20000000f00 */
[----:B------:R-:W-:Y:S01]  /*1790*/  IMAD.MOV.U32 R10, RZ, RZ, RZ ;  /* 0x000000ffff0a7224 */ /* 0x000fe200078e00ff */
[----:B------:R-:W-:Y:S01]  /*17a0*/  LOP3.LUT R16, R16, 0x40, RZ, 0xc0, !PT ;  /* 0x0000004010107812 */ /* 0x000fe200078ec0ff */
[----:B------:R-:W4:Y:S01]  /*17b0*/  LDCU.64 UR22, c[0x0][0x348] ;  /* 0x00006900ff1677ac */ /* 0x000f220008000a00 */
[----:B-1----:R-:W-:-:S02]  /*17c0*/  UIADD3 UR8, UPT, UPT, UR13, 0x3f, URZ ;  /* 0x0000003f0d087890 */ /* 0x002fc4000fffe0ff */
[----:B------:R-:W-:Y:S02]  /*17d0*/  USEL UR25, UR4, 0x2, UP1 ;  /* 0x0000000204197887 */ /* 0x000fe40008800000 */
[----:B------:R-:W-:Y:S01]  /*17e0*/  USHF.R.S32.HI UR15, URZ, 0x1f, UR8 ;  /* 0x0000001fff0f7899 */ /* 0x000fe20008011408 */
[----:B------:R-:W-:-:S03]  /*17f0*/  UMOV UR26, URZ ;  /* 0x000000ff001a7c82 */ /* 0x000fc60008000000 */
[----:B------:R-:W-:Y:S02]  /*1800*/  ULEA.HI UR15, UR15, UR8, URZ, 0x6 ;  /* 0x000000080f0f7291 */ /* 0x000fe4000f8f30ff */
[----:B------:R-:W-:Y:S02]  /*1810*/  UIADD3 UR8, UPT, UPT, UR13, -0x1, URZ ;  /* 0xffffffff0d087890 */ /* 0x000fe4000fffe0ff */
[----:B------:R-:W-:Y:S02]  /*1820*/  USHF.R.S32.HI UR15, URZ, 0x6, UR15 ;  /* 0x00000006ff0f7899 */ /* 0x000fe4000801140f */
[----:B------:R-:W-:Y:S02]  /*1830*/  UISETP.GE.U32.AND UP2, UPT, UR8, -0x7f, UPT ;  /* 0xffffff810800788c */ /* 0x000fe4000bf46070 */
[----:B------:R-:W-:Y:S02]  /*1840*/  UISETP.LT.U32.AND UP0, UPT, UR15, 0x6, UPT ;  /* 0x000000060f00788c */ /* 0x000fe4000bf01070 */
[----:B------:R-:W-:-:S02]  /*1850*/  UIADD3 UR13, UPT, UPT, UR13, 0x7e, URZ ;  /* 0x0000007e0d0d7890 */ /* 0x000fc4000fffe0ff */
[----:B------:R-:W-:-:S04]  /*1860*/  USEL UR14, UR15, 0x6, UP0 ;  /* 0x000000060f0e7887 */ /* 0x000fc80008000000 */
[----:B------:R-:W-:Y:S02]  /*1870*/  UIADD3 UR24, UPT, UPT, UR14, -0x1, URZ ;  /* 0xffffffff0e187890 */ /* 0x000fe4000fffe0ff */
[----:B------:R-:W-:Y:S02]  /*1880*/  @UP2 UIADD3 UR24, UPT, UPT, UR14, URZ, URZ ;  /* 0x000000ff0e182290 */ /* 0x000fe4000fffe0ff */
[----:B------:R-:W-:Y:S02]  /*1890*/  UIADD3 UR27, UPT, UPT, UR15, -UR14, URZ ;  /* 0x8000000e0f1b7290 */ /* 0x000fe4000fffe0ff */
[----:B------:R-:W-:Y:S02]  /*18a0*/  UIADD3 UR21, UPT, UPT, UR24, 0x1, URZ ;  /* 0x0000000118157890 */ /* 0x000fe4000fffe0ff */
[----:B--2-4-:R-:W-:-:S12]  /*18b0*/  UIADD3 UR24, UPT, UPT, -UR24, URZ, URZ ;  /* 0x000000ff18187290 */ /* 0x014fd8000fffe1ff */
.L_x_42:
[----:B------:R-:W-:Y:S01]  /*18c0*/  UISETP.NE.AND UP0, UPT, UR37, URZ, UPT ;  /* 0x000000ff2500728c */ /* 0x000fe2000bf05270 */
[----:B------:R-:W1:Y:S08]  /*18d0*/  S2UR UR37, SR_CgaCtaId ;  /* 0x00000000002579c3 */ /* 0x000e700000008800 */
[----:B------:R-:W-:Y:S05]  /*18e0*/  BRA.U UP0, `(.L_x_23) ;  /* 0x0000000100347547 */ /* 0x000fea000b800000 */
[----:B------:R-:W2:Y:S01]  /*18f0*/  S2R R2, SR_CgaCtaId ;  /* 0x0000000000027919 */ /* 0x000ea20000008800 */
[----:B------:R-:W-:-:S04]  /*1900*/  MOV R3, 0x400 ;  /* 0x0000040000037802 */ /* 0x000fc80000000f00 */
[----:B--2---:R-:W-:Y:S02]  /*1910*/  LEA R3, R2, R3, 0x18 ;  /* 0x0000000302037211 */ /* 0x004fe400078ec0ff */
[----:B------:R-:W-:-:S03]  /*1920*/  SHF.L.U32 R2, R8, 0x1f, RZ ;  /* 0x0000001f08027819 */ /* 0x000fc600000006ff */
[----:B------:R-:W-:-:S04]  /*1930*/  IMAD R3, R10, 0x8, R3 ;  /* 0x000000080a037824 */ /* 0x000fc800078e0203 */
[----:B------:R-:W2:Y:S02]  /*1940*/  SYNCS.PHASECHK.TRANS64.TRYWAIT P0, [R3+URZ+0x120], R2 ;  /* 0x00012002030075a7 */ /* 0x000ea400080011ff */
[----:B--2---:R-:W-:Y:S05]  /*1950*/  @!P0 BRA `(.L_x_24) ;  /* 0x0000007000448947 */ /* 0x004fea0003800000 */
.L_x_151:
[----:B------:R-:W-:Y:S01]  /*1960*/  VIADD R10, R10, 0x1 ;  /* 0x000000010a0a7836 */ /* 0x000fe20000000000 */
[----:B------:R2:W-:Y:S04]  /*1970*/  SYNCS.ARRIVE.TRANS64.A1T0 RZ, [R3+URZ+0x110], RZ ;  /* 0x000110ff03ff79a7 */ /* 0x0005e800081000ff */
[----:B------:R-:W-:-:S04]  /*1980*/  ISETP.NE.AND P0, PT, R10, 0x2, PT ;  /* 0x000000020a00780c */ /* 0x000fc80003f05270 */
[----:B------:R-:W-:Y:S02]  /*1990*/  SEL R10, R10, RZ, P0 ;  /* 0x000000ff0a0a7207 */ /* 0x000fe40000000000 */
[----:B--2---:R-:W-:-:S04]  /*19a0*/  SEL R3, RZ, 0x1, P0 ;  /* 0x00000001ff037807 */ /* 0x004fc80000000000 */
[----:B------:R-:W-:-:S07]  /*19b0*/  LOP3.LUT R8, R8, R3, RZ, 0x3c, !PT ;  /* 0x0000000308087212 */ /* 0x000fce00078e3cff */
.L_x_23:
[----:B------:R-:W-:Y:S01]  /*19c0*/  UMOV UR4, 0x400 ;  /* 0x0000040000047882 */ /* 0x000fe20000000000 */
[----:B------:R-:W-:Y:S01]  /*19d0*/  LEA.HI R3, R37, R37, RZ, 0x1 ;  /* 0x0000002525037211 */ /* 0x000fe200078f08ff */
[----:B-1----:R-:W-:Y:S01]  /*19e0*/  ULEA UR4, UR37, UR4, 0x18 ;  /* 0x0000000425047291 */ /* 0x002fe2000f8ec0ff */
[----:B------:R-:W-:Y:S01]  /*19f0*/  SHF.L.U32 R2, R15, 0x1f, RZ ;  /* 0x0000001f0f027819 */ /* 0x000fe200000006ff */
[----:B------:R-:W-:Y:S01]  /*1a00*/  UISETP.GE.U32.AND UP0, UPT, UR13, 0x7f, UPT ;  /* 0x0000007f0d00788c */ /* 0x000fe2000bf06070 */
[C---:B------:R-:W-:Y:S01]  /*1a10*/  R2UR UR9, R16.reuse ;  /* 0x00000000100972ca */ /* 0x040fe200000e0000 */
[----:B------:R-:W-:Y:S01]  /*1a20*/  ULEA UR8, UR26, UR4, 0x3 ;  /* 0x000000041a087291 */ /* 0x000fe2000f8e18ff */
[----:B------:R-:W-:Y:S01]  /*1a30*/  IMAD.SHL.U32 R3, R3, 0x40, RZ ;  /* 0x0000004003037824 */ /* 0x000fe200078e00ff */
[----:B------:R-:W-:Y:S01]  /*1a40*/  R2UR UR10, R16 ;  /* 0x00000000100a72ca */ /* 0x000fe200000e0000 */
[----:B------:R-:W-:-:S03]  /*1a50*/  UMOV UR28, URZ ;  /* 0x000000ff001c7c82 */ /* 0x000fc60008000000 */
[----:B------:R-:W-:-:S03]  /*1a60*/  R2UR UR34, R3 ;  /* 0x00000000032272ca */ /* 0x000fc600000e0000 */
[----:B------:R1:W2:Y:S01]  /*1a70*/  SYNCS.PHASECHK.TRANS64.TRYWAIT P0, [UR8+0x30], R2 ;  /* 0x00003002ff0075a7 */ /* 0x0002a20008001108 */
[----:B------:R-:W-:-:S09]  /*1a80*/  R2UR UR8, R34 ;  /* 0x00000000220872ca */ /* 0x000fd200000e0000 */
[----:B------:R-:W-:-:S04]  /*1a90*/  ULOP3.LUT UR34, UR9, 0xffffff80, UR34, 0xf8, !UPT ;  /* 0xffffff8009227892 */ /* 0x000fc8000f8ef822 */
[----:B------:R-:W-:Y:S01]  /*1aa0*/  ULEA UR10, UR8, UR10, 0x7 ;  /* 0x0000000a080a7291 */ /* 0x000fe2000f8e38ff */
[----:B------:R-:W-:Y:S11]  /*1ab0*/  BRA.U !UP0, `(.L_x_25) ;  /* 0x0000000108c87547 */ /* 0x000ff6000b800000 */
[----:B------:R-:W-:Y:S01]  /*1ac0*/  UMOV UR16, UR24 ;  /* 0x0000001800107c82 */ /* 0x000fe20008000000 */
[----:B------:R-:W-:Y:S01]  /*1ad0*/  UMOV UR20, UR26 ;  /* 0x0000001a00147c82 */ /* 0x000fe20008000000 */
[----:B------:R-:W-:Y:S01]  /*1ae0*/  UMOV UR11, URZ ;  /* 0x000000ff000b7c82 */ /* 0x000fe20008000000 */
[----:B------:R-:W-:-:S05]  /*1af0*/  UMOV UR35, UR6 ;  /* 0x0000000600237c82 */ /* 0x000fca0008000000 */
.L_x_31:
[----:B------:R-:W-:Y:S01]  /*1b00*/  ULEA UR33, UR20, UR4, 0x3 ;  /* 0x0000000414217291 */ /* 0x000fe2000f8e18ff */
[----:B------:R-:W-:Y:S01]  /*1b10*/  @P5 MOV R3, 0x8000 ;  /* 0x0000800000035802 */ /* 0x000fe20000000f00 */
[----:B-12---:R-:W-:Y:S10]  /*1b20*/  @P0 BRA `(.L_x_26) ;  /* 0x00000000000c0947 */ /* 0x006ff40003800000 */
[----:B------:R-:W-:-:S04]  /*1b30*/  SHF.L.U32 R5, R15, 0x1f, RZ ;  /* 0x0000001f0f057819 */ /* 0x000fc800000006ff */
[----:B------:R-:W2:Y:S02]  /*1b40*/  SYNCS.PHASECHK.TRANS64.TRYWAIT P0, [UR33+0x30], R5 ;  /* 0x00003005ff0075a7 */ /* 0x000ea40008001121 */
[----:B--2---:R-:W-:Y:S05]  /*1b50*/  @!P0 BRA `(.L_x_27) ;  /* 0x0000006c00d88947 */ /* 0x004fea0003800000 */
.L_x_26:
[----:B------:R2:W-:Y:S01]  /*1b60*/  @P5 SYNCS.ARRIVE.TRANS64 RZ, [UR33], R3 ;  /* 0x00000003ffff59a7 */ /* 0x0005e20008000021 */
[----:B------:R-:W-:Y:S02]  /*1b70*/  ULOP3.LUT UR8, UR25, 0x2, URZ, 0xfc, !UPT ;  /* 0x0000000219087892 */ /* 0x000fe4000f8efcff */
[----:B------:R-:W-:Y:S02]  /*1b80*/  UIADD3 UR16, UPT, UPT, UR16, 0x1, URZ ;  /* 0x0000000110107890 */ /* 0x000fe4000fffe0ff */
[----:B------:R-:W-:Y:S02]  /*1b90*/  UISETP.NE.AND UP0, UPT, UR8, 0x2, UPT ;  /* 0x000000020800788c */ /* 0x000fe4000bf05270 */
[----:B------:R-:W-:-:S07]  /*1ba0*/  UISETP.NE.AND UP2, UPT, UR16, 0x1, UPT ;  /* 0x000000011000788c */ /* 0x000fce000bf45270 */
[----:B------:R-:W-:Y:S05]  /*1bb0*/  BRA.U UP0, `(.L_x_28) ;  /* 0x0000000100047547 */ /* 0x000fea000b800000 */
[----:B------:R-:W-:Y:S05]  /*1bc0*/  BPT.TRAP 0x1 ;  /* 0x000000040000795c */ /* 0x000fea0000300000 */
.L_x_28:
[----:B------:R-:W-:Y:S04]  /*1bd0*/  BSSY.RECONVERGENT B0, `(.L_x_29) ;  /* 0x0000003000007945 */ /* 0x000fe80003800200 */
[----:B------:R-:W-:Y:S05]  /*1be0*/  @!P4 BRA `(.L_x_30) ;  /* 0x000000000004c947 */ /* 0x000fea0003800000 */
[----:B------:R-:W-:Y:S05]  /*1bf0*/  BPT.TRAP 0x1 ;  /* 0x000000040000795c */ /* 0x000fea0000300000 */
.L_x_30:
[----:B------:R-:W-:Y:S05]  /*1c00*/  BSYNC.RECONVERGENT B0 ;  /* 0x0000000000007941 */ /* 0x000fea0003800200 */
.L_x_29:
[----:B------:R-:W-:Y:S02]  /*1c10*/  UIADD3 UR26, UPT, UPT, UR20, 0x1, URZ ;  /* 0x00000001141a7890 */ /* 0x000fe4000fffe0ff */
[----:B------:R-:W-:Y:S02]  /*1c20*/  UIADD3 UR38, UP1, UPT, UR22, 0x80, URZ ;  /* 0x0000008016267890 */ /* 0x000fe4000ff3e0ff */
[----:B------:R-:W-:Y:S02]  /*1c30*/  UISETP.NE.AND UP0, UPT, UR26, 0x6, UPT ;  /* 0x000000061a00788c */ /* 0x000fe4000bf05270 */
[----:B------:R-:W-:Y:S02]  /*1c40*/  ULOP3.LUT UR33, UR33, 0xfefffff8, URZ, 0xc0, !UPT ;  /* 0xfefffff821217892 */ /* 0x000fe4000f8ec0ff */
[----:B------:R-:W-:Y:S02]  /*1c50*/  USEL UR9, URZ, 0x1, UP0 ;  /* 0x00000001ff097887 */ /* 0x000fe40008000000 */
[----:B------:R-:W-:-:S02]  /*1c60*/  USEL UR26, UR26, URZ, UP0 ;  /* 0x000000ff1a1a7287 */ /* 0x000fc40008000000 */
[----:B------:R-:W-:Y:S02]  /*1c70*/  UIADD3 UR30, UP0, UPT, UR22, 0x180, URZ ;  /* 0x00000180161e7890 */ /* 0x000fe4000ff1e0ff */
[----:B------:R-:W-:Y:S01]  /*1c80*/  ULEA UR8, UR26, UR4, 0x3 ;  /* 0x000000041a087291 */ /* 0x000fe2000f8e18ff */
[----:B------:R-:W-:Y:S01]  /*1c90*/  LOP3.LUT R15, R15, UR9, RZ, 0x3c, !PT ;  /* 0x000000090f0f7c12 */ /* 0x000fe2000f8e3cff */
[----:B------:R-:W-:Y:S02]  /*1ca0*/  UIADD3.X UR39, UPT, UPT, URZ, UR23, URZ, UP1, !UPT ;  /* 0x00000017ff277290 */ /* 0x000fe40008ffe4ff */
[----:B------:R-:W-:Y:S01]  /*1cb0*/  UPRMT UR17, URZ, 0x5410, UR5 ;  /* 0x00005410ff117896 */ /* 0x000fe20008000005 */
[----:B-1----:R-:W-:Y:S01]  /*1cc0*/  SHF.L.U32 R2, R15, 0x1f, RZ ;  /* 0x0000001f0f027819 */ /* 0x002fe200000006ff */
[----:B------:R-:W-:Y:S01]  /*1cd0*/  UIADD3.X UR31, UPT, UPT, URZ, UR23, URZ, UP0, !UPT ;  /* 0x00000017ff1f7290 */ /* 0x000fe200087fe4ff */
[----:B------:R-:W-:Y:S02]  /*1ce0*/  UMOV UR18, 0x0 ;  /* 0x0000000000127882 */ /* 0x000fe40000000000 */
[----:B------:R4:W1:Y:S01]  /*1cf0*/  SYNCS.PHASECHK.TRANS64.TRYWAIT P0, [UR8+0x30], R2 ;  /* 0x00003002ff0075a7 */ /* 0x0008620008001108 */
[----:B------:R-:W-:Y:S01]  /*1d00*/  USHF.L.U32 UR8, UR20, 0xd, URZ ;  /* 0x0000000d14087899 */ /* 0x000fe200080006ff */
[----:B------:R-:W-:Y:S01]  /*1d10*/  UMOV UR19, 0x10000000 ;  /* 0x1000000000137882 */ /* 0x000fe20000000000 */
[----:B------:R-:W-:-:S02]  /*1d20*/  UMOV UR12, UR36 ;  /* 0x00000024000c7c82 */ /* 0x000fc40008000000 */
[----:B------:R-:W-:Y:S02]  /*1d30*/  ULEA UR32, UR7, UR8, 0x1 ;  /* 0x0000000807207291 */ /* 0x000fe4000f8e08ff */
[----:B------:R-:W-:Y:S02]  /*1d40*/  UIADD3 UR8, UPT, UPT, UR4, 0x10300, UR8 ;  /* 0x0001030004087890 */ /* 0x000fe4000fffe008 */
[----:B------:R-:W-:Y:S01]  /*1d50*/  UIADD3 UR32, UPT, UPT, UR4, 0x4300, UR32 ;  /* 0x0000430004207890 */ /* 0x000fe2000fffe020 */
[----:B------:R-:W-:Y:S01]  /*1d60*/  UMOV UR9, UR33 ;  /* 0x0000002100097c82 */ /* 0x000fe20008000000 */
[----:B------:R-:W-:Y:S01]  /*1d70*/  UMOV UR28, UR21 ;  /* 0x00000015001c7c82 */ /* 0x000fe20008000000 */
[----:B------:R-:W-:-:S06]  /*1d80*/  UMOV UR20, UR26 ;  /* 0x0000001a00147c82 */ /* 0x000fcc0008000000 */
[----:B------:R2:W-:Y:S01]  /*1d90*/  UTMALDG.3D.MULTICAST.2CTA [UR32], [UR38], UR17, desc[UR18] ;  /* 0x00001220260073b4 */ /* 0x0005e20008211811 */
[----:B------:R3:W-:Y:S01]  /*1da0*/  UTMALDG.3D.2CTA [UR8], [UR30], desc[UR18] ;  /* 0x000012081e0075b4 */ /* 0x0007e20008211000 */
[----:B--2---:R-:W-:Y:S02]  /*1db0*/  UIADD3 UR35, UPT, UPT, UR35, 0x40, URZ ;  /* 0x0000004023237890 */ /* 0x004fe4000fffe0ff */
[----:B---3--:R-:W-:Y:S01]  /*1dc0*/  UIADD3 UR11, UPT, UPT, UR11, 0x40, URZ ;  /* 0x000000400b0b7890 */ /* 0x008fe2000fffe0ff */
[----:B----4-:R-:W-:Y:S11]  /*1dd0*/  BRA.U UP2, `(.L_x_31) ;  /* 0xfffffffd02487547 */ /* 0x010ff6000b83ffff */
.L_x_25:
[----:B------:R-:W-:Y:S01]  /*1de0*/  ULEA UR8, UR26, UR4, 0x3 ;  /* 0x000000041a087291 */ /* 0x000fe2000f8e18ff */
[----:B-1----:R-:W-:Y:S01]  /*1df0*/  SHF.L.U32 R2, R15, 0x1f, RZ ;  /* 0x0000001f0f027819 */ /* 0x002fe200000006ff */
[----:B------:R-:W-:Y:S01]  /*1e00*/  @!P1 SYNCS.ARRIVE.TRANS64.A1T0 RZ, [UR4+0xa8], RZ ;  /* 0x0000a8ffffff99a7 */ /* 0x000fe20008100004 */
[----:B------:R-:W-:-:S06]  /*1e10*/  UISETP.GT.AND UP0, UPT, UR15, UR14, UPT ;  /* 0x0000000e0f00728c */ /* 0x000fcc000bf04270 */
[----:B--2---:R1:W2:Y:S03]  /*1e20*/  SYNCS.PHASECHK.TRANS64.TRYWAIT P0, [UR8+0x30], R2 ;  /* 0x00003002ff0075a7 */ /* 0x0042a60008001108 */
[----:B------:R-:W-:Y:S05]  /*1e30*/  BRA.U !UP0, `(.L_x_32) ;  /* 0x0000000108c47547 */ /* 0x000fea000b800000 */
[----:B------:R-:W-:Y:S01]  /*1e40*/  UIADD3 UR29, UPT, UPT, UR27, UR28, URZ ;  /* 0x0000001c1b1d7290 */ /* 0x000fe2000fffe0ff */
[----:B------:R-:W-:-:S11]  /*1e50*/  UMOV UR31, UR26 ;  /* 0x0000001a001f7c82 */ /* 0x000fd60008000000 */
.L_x_38:
[----:B------:R-:W-:Y:S01]  /*1e60*/  ULEA UR17, UR31, UR4, 0x3 ;  /* 0x000000041f117291 */ /* 0x000fe2000f8e18ff */
[----:B--2---:R-:W-:Y:S01]  /*1e70*/  @P5 MOV R3, 0x8000 ;  /* 0x0000800000035802 */ /* 0x004fe20000000f00 */
[----:B-12---:R-:W-:Y:S10]  /*1e80*/  @P0 BRA `(.L_x_33) ;  /* 0x00000000000c0947 */ /* 0x006ff40003800000 */
[----:B------:R-:W-:-:S04]  /*1e90*/  SHF.L.U32 R5, R15, 0x1f, RZ ;  /* 0x0000001f0f057819 */ /* 0x000fc800000006ff */
[----:B------:R-:W2:Y:S02]  /*1ea0*/  SYNCS.PHASECHK.TRANS64.TRYWAIT P0, [UR17+0x30], R5 ;  /* 0x00003005ff0075a7 */ /* 0x000ea40008001111 */
[----:B--2---:R-:W-:Y:S05]  /*1eb0*/  @!P0 BRA `(.L_x_34) ;  /* 0x0000006c00188947 */ /* 0x004fea0003800000 */
.L_x_33:
[----:B------:R2:W-:Y:S01]  /*1ec0*/  @P5 SYNCS.ARRIVE.TRANS64 RZ, [UR17], R3 ;  /* 0x00000003ffff59a7 */ /* 0x0005e20008000011 */
[----:B------:R-:W-:-:S04]  /*1ed0*/  ULOP3.LUT UR8, UR25, 0x2, URZ, 0xfc, !UPT ;  /* 0x0000000219087892 */ /* 0x000fc8000f8efcff */
[----:B------:R-:W-:-:S09]  /*1ee0*/  UISETP.NE.AND UP0, UPT, UR8, 0x2, UPT ;  /* 0x000000020800788c */ /* 0x000fd2000bf05270 */
[----:B------:R-:W-:Y:S05]  /*1ef0*/  BRA.U UP0, `(.L_x_35) ;  /* 0x0000000100047547 */ /* 0x000fea000b800000 */
[----:B------:R-:W-:Y:S05]  /*1f00*/  BPT.TRAP 0x1 ;  /* 0x000000040000795c */ /* 0x000fea0000300000 */
.L_x_35:
[----:B------:R-:W-:Y:S04]  /*1f10*/  BSSY.RECONVERGENT B0, `(.L_x_36) ;  /* 0x0000003000007945 */ /* 0x000fe80003800200 */
[----:B------:R-:W-:Y:S05]  /*1f20*/  @!P4 BRA `(.L_x_37) ;  /* 0x000000000004c947 */ /* 0x000fea0003800000 */
[----:B------:R-:W-:Y:S05]  /*1f30*/  BPT.TRAP 0x1 ;  /* 0x000000040000795c */ /* 0x000fea0000300000 */
.L_x_37:
[----:B------:R-:W-:Y:S05]  /*1f40*/  BSYNC.RECONVERGENT B0 ;  /* 0x0000000000007941 */ /* 0x000fea0003800200 */
.L_x_36:
[----:B------:R-:W-:Y:S02]  /*1f50*/  UIADD3 UR26, UPT, UPT, UR31, 0x1, URZ ;  /* 0x000000011f1a7890 */ /* 0x000fe4000fffe0ff */
[----:B------:R-:W-:Y:S02]  /*1f60*/  UIADD3 UR40, UP1, UPT, UR22, 0x80, URZ ;  /* 0x0000008016287890 */ /* 0x000fe4000ff3e0ff */
[----:B------:R-:W-:Y:S02]  /*1f70*/  UISETP.NE.AND UP0, UPT, UR26, 0x6, UPT ;  /* 0x000000061a00788c */ /* 0x000fe4000bf05270 */
[----:B------:R-:W-:Y:S02]  /*1f80*/  USHF.L.U32 UR11, UR28, 0x6, URZ ;  /* 0x000000061c0b7899 */ /* 0x000fe400080006ff */
[----:B------:R-:W-:Y:S02]  /*1f90*/  USEL UR9, URZ, 0x1, UP0 ;  /* 0x00000001ff097887 */ /* 0x000fe40008000000 */
[----:B------:R-:W-:-:S02]  /*1fa0*/  USEL UR26, UR26, URZ, UP0 ;  /* 0x000000ff1a1a7287 */ /* 0x000fc40008000000 */
[----:B------:R-:W-:Y:S02]  /*1fb0*/  UIADD3 UR38, UP0, UPT, UR22, 0x180, URZ ;  /* 0x0000018016267890 */ /* 0x000fe4000ff1e0ff */
[----:B------:R-:W-:Y:S01]  /*1fc0*/  ULEA UR8, UR26, UR4, 0x3 ;  /* 0x000000041a087291 */ /* 0x000fe2000f8e18ff */
[----:B------:R-:W-:Y:S01]  /*1fd0*/  LOP3.LUT R15, R15, UR9, RZ, 0x3c, !PT ;  /* 0x000000090f0f7c12 */ /* 0x000fe2000f8e3cff */
[----:B------:R-:W-:Y:S02]  /*1fe0*/  ULOP3.LUT UR17, UR17, 0xfefffff8, URZ, 0xc0, !UPT ;  /* 0xfefffff811117892 */ /* 0x000fe4000f8ec0ff */
[----:B------:R-:W-:Y:S01]  /*1ff0*/  UIADD3 UR19, UPT, UPT, UR6, UR11, URZ ;  /* 0x0000000b06137290 */ /* 0x000fe2000fffe0ff */
[----:B-1----:R-:W-:Y:S01]  /*2000*/  SHF.L.U32 R2, R15, 0x1f, RZ ;  /* 0x0000001f0f027819 */ /* 0x002fe200000006ff */
[----:B------:R-:W-:Y:S02]  /*2010*/  UIADD3.X UR41, UPT, UPT, URZ, UR23, URZ, UP1, !UPT ;  /* 0x00000017ff297290 */ /* 0x000fe40008ffe4ff */
[----:B------:R-:W-:Y:S01]  /*2020*/  UPRMT UR30, URZ, 0x5410, UR5 ;  /* 0x00005410ff1e7896 */ /* 0x000fe20008000005 */
[----:B------:R4:W1:Y:S01]  /*2030*/  SYNCS.PHASECHK.TRANS64.TRYWAIT P0, [UR8+0x30], R2 ;  /* 0x00003002ff0075a7 */ /* 0x0008620008001108 */
[----:B------:R-:W-:-:S02]  /*2040*/  USHF.L.U32 UR8, UR31, 0xd, URZ ;  /* 0x0000000d1f087899 */ /* 0x000fc400080006ff */
[----:B------:R-:W-:Y:S02]  /*2050*/  UIADD3.X UR39, UPT, UPT, URZ, UR23, URZ, UP0, !UPT ;  /* 0x00000017ff277290 */ /* 0x000fe400087fe4ff */
[----:B------:R-:W-:Y:S02]  /*2060*/  ULEA UR16, UR7, UR8, 0x1 ;  /* 0x0000000807107291 */ /* 0x000fe4000f8e08ff */
[----:B------:R-:W-:Y:S02]  /*2070*/  UIADD3 UR8, UPT, UPT, UR4, 0x10300, UR8 ;  /* 0x0001030004087890 */ /* 0x000fe4000fffe008 */
[----:B------:R-:W-:Y:S01]  /*2080*/  UIADD3 UR16, UPT, UPT, UR4, 0x4300, UR16 ;  /* 0x0000430004107890 */ /* 0x000fe2000fffe010 */
[----:B------:R-:W-:Y:S01]  /*2090*/  UMOV UR32, 0x0 ;  /* 0x0000000000207882 */ /* 0x000fe20000000000 */
[----:B------:R-:W-:Y:S01]  /*20a0*/  UMOV UR33, 0x10000000 ;  /* 0x1000000000217882 */ /* 0x000fe20000000000 */
[----:B------:R-:W-:Y:S01]  /*20b0*/  UMOV UR18, UR34 ;  /* 0x0000002200127c82 */ /* 0x000fe20008000000 */
[----:B------:R-:W-:Y:S01]  /*20c0*/  UMOV UR20, UR36 ;  /* 0x0000002400147c82 */ /* 0x000fe20008000000 */
[----:B------:R-:W-:Y:S01]  /*20d0*/  UMOV UR12, UR36 ;  /* 0x00000024000c7c82 */ /* 0x000fe20008000000 */
[----:B------:R-:W-:Y:S01]  /*20e0*/  UMOV UR9, UR17 ;  /* 0x0000001100097c82 */ /* 0x000fe20008000000 */
[----:B------:R-:W-:-:S02]  /*20f0*/  UIADD3 UR28, UPT, UPT, UR28, 0x1, URZ ;  /* 0x000000011c1c7890 */ /* 0x000fc4000fffe0ff */
[----:B------:R4:W-:Y:S01]  /*2100*/  UTMALDG.3D.MULTICAST.2CTA [UR16], [UR40], UR30, desc[UR32] ;  /* 0x00002010280073b4 */ /* 0x0009e2000821181e */
[----:B------:R-:W-:Y:S01]  /*2110*/  UMOV UR31, UR26 ;  /* 0x0000001a001f7c82 */ /* 0x000fe20008000000 */
[----:B------:R-:W-:Y:S01]  /*2120*/  UISETP.NE.AND UP0, UPT, UR28, UR29, UPT ;  /* 0x0000001d1c00728c */ /* 0x000fe2000bf05270 */
[----:B------:R4:W-:Y:S08]  /*2130*/  UTMALDG.3D.2CTA [UR8], [UR38], desc[UR32] ;  /* 0x00002008260075b4 */ /* 0x0009f00008211000 */
[----:B----4-:R-:W-:Y:S05]  /*2140*/  BRA.U UP0, `(.L_x_38) ;  /* 0xfffffffd00447547 */ /* 0x010fea000b83ffff */
.L_x_32:
[----:B-1----:R-:W-:Y:S01]  /*2150*/  LEA R2, R14, UR4, 0x3 ;  /* 0x000000040e027c11 */ /* 0x002fe2000f8e18ff */
[----:B------:R-:W-:Y:S01]  /*2160*/  NOP ;  /* 0x0000000000007918 */ /* 0x000fe20000000000 */
[----:B--2---:R-:W-:Y:S02]  /*2170*/  SHF.L.U32 R3, R12, 0x1f, RZ ;  /* 0x0000001f0c037819 */ /* 0x004fe400000006ff */
[----:B------:R-:W-:Y:S02]  /*2180*/  LEA R4, R14, UR4, 0x4 ;  /* 0x000000040e047c11 */ /* 0x000fe4000f8e20ff */
[----:B------:R-:W1:Y:S02]  /*2190*/  SYNCS.PHASECHK.TRANS64.TRYWAIT P0, [R2+URZ+0xb0], R3 ;  /* 0x0000b003020075a7 */ /* 0x000e6400080011ff */
[----:B-1----:R-:W-:Y:S05]  /*21a0*/  @!P0 BRA `(.L_x_39) ;  /* 0x0000006800748947 */ /* 0x002fea0003800000 */
.L_x_154:
[----:B------:R-:W2:Y:S01]  /*21b0*/  LDS.128 R4, [R4+0x140] ;  /* 0x0001400004047984 */ /* 0x000ea20000000c00 */
[----:B------:R-:W-:Y:S01]  /*21c0*/  ISETP.GE.AND P0, PT, R26, 0x1, PT ;  /* 0x000000011a00780c */ /* 0x000fe20003f06270 */
[----:B-1----:R-:W-:Y:S01]  /*21d0*/  VIADD R2, R2, 0xc0 ;  /* 0x000000c002027836 */ /* 0x002fe20000000000 */
[----:B------:R-:W-:Y:S01]  /*21e0*/  @!PT LDS RZ, [RZ] ;  /* 0x00000000fffff984 */ /* 0x000fe20000000800 */
[----:B------:R-:W-:Y:S01]  /*21f0*/  @!PT LDS RZ, [RZ] ;  /* 0x00000000fffff984 */ /* 0x000fe20000000800 */
[----:B------:R-:W-:Y:S01]  /*2200*/  @!PT LDS RZ, [RZ] ;  /* 0x00000000fffff984 */ /* 0x000fe20000000800 */
[----:B------:R-:W-:Y:S01]  /*2210*/  @!PT LDS RZ, [RZ] ;  /* 0x00000000fffff984 */ /* 0x000fe20000000800 */
[----:B------:R1:W-:Y:S06]  /*2220*/  MEMBAR.ALL.CTA ;  /* 0x0000000000007992 */ /* 0x0003ec0000008000 */
[----:B-1----:R-:W1:Y:S01]  /*2230*/  FENCE.VIEW.ASYNC.S ;  /* 0x00000000000073c6 */ /* 0x002e620000000000 */
[----:B------:R-:W-:-:S04]  /*2240*/  PRMT R2, RZ, 0x654, R2 ;  /* 0x00000654ff027816 */ /* 0x000fc80000000002 */
[----:B-1----:R1:W-:Y:S01]  /*2250*/  SYNCS.ARRIVE.TRANS64.RED.A1T0 RZ, [R2+URZ], RZ ;  /* 0x000000ff02ff79a7 */ /* 0x0023e200081004ff */
[----:B--2---:R-:W-:-:S13]  /*2260*/  LOP3.LUT P2, RZ, R6, 0x1, RZ, 0xc0, !PT ;  /* 0x0000000106ff7812 */ /* 0x004fda000784c0ff */
[----:B------:R-:W-:Y:S01]  /*2270*/  @P2 SHF.R.U32.HI R3, RZ, 0x10, R5 ;  /* 0x00000010ff032819 */ /* 0x000fe20000011605 */
[----:B------:R-:W-:Y:S01]  /*2280*/  VOTEU.ANY UP0, P2 ;  /* 0x0000000000ff7886 */ /* 0x000fe20001000100 */
[----:B------:R-:W-:Y:S02]  /*2290*/  @P2 MOV R13, R4 ;  /* 0x00000004000d2202 */ /* 0x000fe40000000f00 */
[----:B------:R-:W-:Y:S02]  /*22a0*/  @P2 R2UR.BROADCAST UR8, R3 ;  /* 0x00000000030822ca */ /* 0x000fe400008e0000 */
[----:B------:R-:W-:-:S11]  /*22b0*/  @P2 LOP3.LUT R11, R5, 0xffff, RZ, 0xc0, !PT ;  /* 0x0000ffff050b2812 */ /* 0x000fd600078ec0ff */
[----:B------:R-:W-:Y:S01]  /*22c0*/  @UP0 UMOV UR36, UR8 ;  /* 0x0000000800240c82 */ /* 0x000fe20008000000 */
[----:B-1----:R-:W-:Y:S05]  /*22d0*/  @!P0 BRA `(.L_x_40) ;  /* 0x0000000000b88947 */ /* 0x002fea0003800000 */
[----:B------:R-:W3:Y:S01]  /*22e0*/  LDC.64 R4, c[0x0][0xb18] ;  /* 0x0002c600ff047b82 */ /* 0x000ee20000000a00 */
[----:B------:R-:W-:-:S07]  /*22f0*/  ISETP.NE.AND P3, PT, R26, 0x1, PT ;  /* 0x000000011a00780c */ /* 0x000fce0003f65270 */
[----:B------:R-:W1:Y:S08]  /*2300*/  LDC.64 R6, c[0x0][0xb10] ;  /* 0x0002c400ff067b82 */ /* 0x000e700000000a00 */
[----:B------:R-:W2:Y:S08]  /*2310*/  LDC R17, c[0x0][0xb20] ;  /* 0x0002c800ff117b82 */ /* 0x000eb00000000800 */
[----:B------:R-:W4:Y:S01]  /*2320*/  LDC R18, c[0x0][0xb0c] ;  /* 0x0002c300ff127b82 */ /* 0x000f220000000800 */
[----:B---3--:R-:W-:Y:S01]  /*2330*/  IMAD.HI.U32 R22, R0, R5, RZ ;  /* 0x0000000500167227 */ /* 0x008fe200078e00ff */
[----:B------:R-:W-:-:S06]  /*2340*/  ISETP.NE.AND P0, PT, R4, 0x1, PT ;  /* 0x000000010400780c */ /* 0x000fcc0003f05270 */
[----:B------:R-:W3:Y:S01]  /*2350*/  LDC.64 R2, c[0x0][0xb28] ;  /* 0x0002ca00ff027b82 */ /* 0x000ee20000000a00 */
[----:B-1----:R-:W-:-:S04]  /*2360*/  IMAD.HI.U32 R20, R9, R6, RZ ;  /* 0x0000000609147227 */ /* 0x002fc800078e00ff */
[----:B------:R-:W-:Y:S01]  /*2370*/  IMAD.HI.U32 R24, R13, R6, RZ ;  /* 0x000000060d187227 */ /* 0x000fe200078e00ff */
[----:B------:R-:W-:Y:S02]  /*2380*/  SHF.R.U32.HI R20, RZ, R7, R20 ;  /* 0x00000007ff147219 */ /* 0x000fe40000011614 */
[----:B--2---:R-:W-:Y:S01]  /*2390*/  SHF.R.U32.HI R19, RZ, R17, R22 ;  /* 0x00000011ff137219 */ /* 0x004fe20000011616 */
[----:B------:R-:W-:Y:S01]  /*23a0*/  IMAD.HI.U32 R22, R11, R5, RZ ;  /* 0x000000050b167227 */ /* 0x000fe200078e00ff */
[----:B------:R-:W-:Y:S02]  /*23b0*/  SHF.R.U32.HI R24, RZ, R7, R24 ;  /* 0x00000007ff187219 */ /* 0x000fe40000011618 */
[----:B------:R-:W-:Y:S02]  /*23c0*/  SEL R19, R0, R19, !P0 ;  /* 0x0000001300137207 */ /* 0x000fe40004000000 */
[----:B------:R-:W-:Y:S02]  /*23d0*/  SHF.R.U32.HI R22, RZ, R17, R22 ;  /* 0x00000011ff167219 */ /* 0x000fe40000011616 */
[----:B----4-:R-:W-:-:S02]  /*23e0*/  ISETP.NE.AND P1, PT, R18, 0x1, PT ;  /* 0x000000011200780c */ /* 0x010fc40003f25270 */
[----:B------:R-:W-:Y:S02]  /*23f0*/  SEL R5, R11, R22, !P0 ;  /* 0x000000160b057207 */ /* 0x000fe40004000000 */
[----:B------:R-:W-:Y:S02]  /*2400*/  SEL R21, R9, R20, !P1 ;  /* 0x0000001409157207 */ /* 0x000fe40004800000 */
[----:B------:R-:W-:Y:S01]  /*2410*/  SEL R7, R13, R24, !P1 ;  /* 0x000000180d077207 */ /* 0x000fe20004800000 */
[----:B---3--:R-:W-:Y:S01]  /*2420*/  IMAD.HI.U32 R20, R19, R2, RZ ;  /* 0x0000000213147227 */ /* 0x008fe200078e00ff */
[----:B------:R-:W-:-:S03]  /*2430*/  IADD3 R17, PT, PT, -R5, RZ, RZ ;  /* 0x000000ff05117210 */ /* 0x000fc60007ffe1ff */
        /* <DEDUP_REMOVED lines=11> */
[----:B------:R-:W-:-:S04]  /*24f0*/  @!P0 IMAD.HI.U32 R20, R7, R2, RZ ;  /* 0x0000000207148227 */ /* 0x000fc800078e00ff */
[----:B------:R-:W-:Y:S01]  /*2500*/  IMAD.MOV R2, RZ, RZ, -R6 ;  /* 0x000000ffff027224 */ /* 0x000fe200078e0a06 */
[----:B------:R-:W-:-:S03]  /*2510*/  @!P0 SHF.R.U32.HI R20, RZ, R3, R20 ;  /* 0x00000003ff148219 */ /* 0x000fc60000011614 */
[----:B------:R-:W-:Y:S01]  /*2520*/  IMAD R2, R26, R2, R5 ;  /* 0x000000021a027224 */ /* 0x000fe200078e0205 */
        /* <DEDUP_REMOVED lines=9> */
.L_x_40:
[----:B------:R-:W1:Y:S02]  /*25c0*/  LDCU UR8, c[0x0][0xb30] ;  /* 0x00016600ff0877ac */ /* 0x000e640008000800 */
[----:B-1----:R-:W-:-:S09]  /*25d0*/  UISETP.NE.AND UP0, UPT, UR8, 0x1, UPT ;  /* 0x000000010800788c */ /* 0x002fd2000bf05270 */
[----:B------:R-:W-:Y:S05]  /*25e0*/  BRA.U UP0, `(.L_x_41) ;  /* 0x0000000100407547 */ /* 0x000fea000b800000 */
[----:B------:R-:W1:Y:S08]  /*25f0*/  LDC.64 R4, c[0x0][0xb10] ;  /* 0x0002c400ff047b82 */ /* 0x000e700000000a00 */
[----:B------:R-:W2:Y:S08]  /*2600*/  LDC.64 R2, c[0x0][0xb18] ;  /* 0x0002c600ff027b82 */ /* 0x000eb00000000a00 */
[----:B------:R-:W4:Y:S08]  /*2610*/  LDC R6, c[0x0][0xb20] ;  /* 0x0002c800ff067b82 */ /* 0x000f300000000800 */
[----:B------:R-:W3:Y:S01]  /*2620*/  LDC R18, c[0x0][0xb0c] ;  /* 0x0002c300ff127b82 */ /* 0x000ee20000000800 */
[----:B-1----:R-:W-:-:S05]  /*2630*/  IMAD.HI.U32 R4, R13, R4, RZ ;  /* 0x000000040d047227 */ /* 0x002fca00078e00ff */
[----:B------:R-:W-:Y:S01]  /*2640*/  SHF.R.U32.HI R4, RZ, R5, R4 ;  /* 0x00000005ff047219 */ /* 0x000fe20000011604 */
[----:B--2---:R-:W-:Y:S01]  /*2650*/  IMAD.HI.U32 R3, R11, R3, RZ ;  /* 0x000000030b037227 */ /* 0x004fe200078e00ff */
[----:B------:R-:W-:-:S04]  /*2660*/  ISETP.NE.AND P0, PT, R2, 0x1, PT ;  /* 0x000000010200780c */ /* 0x000fc80003f05270 */
[----:B----4-:R-:W-:-:S04]  /*2670*/  SHF.R.U32.HI R6, RZ, R6, R3 ;  /* 0x00000006ff067219 */ /* 0x010fc80000011603 */
[----:B------:R-:W-:Y:S02]  /*2680*/  SEL R3, R11, R6, !P0 ;  /* 0x000000060b037207 */ /* 0x000fe40004000000 */
[----:B---3--:R-:W-:-:S04]  /*2690*/  ISETP.NE.AND P1, PT, R18, 0x1, PT ;  /* 0x000000011200780c */ /* 0x008fc80003f25270 */
[----:B------:R-:W-:-:S05]  /*26a0*/  SEL R4, R13, R4, !P1 ;  /* 0x000000040d047207 */ /* 0x000fca0004800000 */
[----:B------:R-:W-:Y:S02]  /*26b0*/  IMAD.IADD R5, R3, 0x1, -R4 ;  /* 0x0000000103057824 */ /* 0x000fe400078e0a04 */
[----:B------:R-:W-:Y:S02]  /*26c0*/  IMAD.IADD R3, R4, 0x1, -R3 ;  /* 0x0000000104037824 */ /* 0x000fe400078e0a03 */
[----:B------:R-:W-:Y:S02]  /*26d0*/  IMAD R13, R5, R18, R13 ;  /* 0x00000012050d7224 */ /* 0x000fe400078e020d */
[----:B------:R-:W-:-:S07]  /*26e0*/  IMAD R11, R3, R2, R11 ;  /* 0x00000002030b7224 */ /* 0x000fce00078e020b */
.L_x_41:
[----:B------:R-:W-:Y:S01]  /*26f0*/  VIADD R14, R14, 0x1 ;  /* 0x000000010e0e7836 */ /* 0x000fe20000000000 */
[----:B------:R-:W-:Y:S01]  /*2700*/  PLOP3.LUT P1, PT, PT, PT, PT, 0x80, 0x8 ;  /* 0x000000000008781c */ /* 0x000fe20003f2f070 */
[----:B------:R-:W-:Y:S02]  /*2710*/  IMAD.IADD R37, R13, 0x1, R60 ;  /* 0x000000010d257824 */ /* 0x000fe400078e023c */
[----:B------:R-:W-:Y:S01]  /*2720*/  IMAD.IADD R34, R11, 0x1, R58 ;  /* 0x000000010b227824 */ /* 0x000fe200078e023a */
[----:B------:R-:W-:-:S04]  /*2730*/  ISETP.NE.AND P0, PT, R14, 0x2, PT ;  /* 0x000000020e00780c */ /* 0x000fc80003f05270 */
[----:B------:R-:W-:Y:S02]  /*2740*/  SEL R3, RZ, 0x1, P0 ;  /* 0x00000001ff037807 */ /* 0x000fe40000000000 */
[----:B------:R-:W-:Y:S02]  /*2750*/  SEL R14, R14, RZ, P0 ;  /* 0x000000ff0e0e7207 */ /* 0x000fe40000000000 */
[----:B------:R-:W-:Y:S01]  /*2760*/  LOP3.LUT R12, R12, R3, RZ, 0x3c, !PT ;  /* 0x000000030c0c7212 */ /* 0x000fe200078e3cff */
[----:B------:R-:W-:Y:S06]  /*2770*/  @P2 BRA `(.L_x_42) ;  /* 0xfffffff000502947 */ /* 0x000fec000383ffff */
[----:B------:R-:W-:Y:S01]  /*2780*/  UIADD3 UR4, UPT, UPT, UR4, 0x30, URZ ;  /* 0x0000003004047890 */ /* 0x000fe2000fffe0ff */
[----:B------:R-:W-:-:S03]  /*2790*/  SHF.L.U32 R3, R15, 0x1f, RZ ;  /* 0x0000001f0f037819 */ /* 0x000fc600000006ff */
[----:B------:R-:W-:-:S09]  /*27a0*/  ULEA UR5, UR26, UR4, 0x3 ;  /* 0x000000041a057291 */ /* 0x000fd2000f8e18ff */
[----:B------:R-:W1:Y:S02]  /*27b0*/  SYNCS.PHASECHK.TRANS64.TRYWAIT P0, [UR5], R3 ;  /* 0x00000003ff0075a7 */ /* 0x000e640008001105 */
[----:B-1----:R-:W-:Y:S05]  /*27c0*/  @!P0 BRA `(.L_x_43) ;  /* 0x0000006400008947 */ /* 0x002fea0003800000 */
.L_x_156:
[----:B------:R-:W-:-:S04]  /*27d0*/  UIADD3 UR6, UPT, UPT, UR26, 0x1, URZ ;  /* 0x000000011a067890 */ /* 0x000fc8000fffe0ff */
[----:B------:R-:W-:-:S04]  /*27e0*/  UISETP.NE.AND UP0, UPT, UR6, 0x6, UPT ;  /* 0x000000060600788c */ /* 0x000fc8000bf05270 */
[----:B------:R-:W-:Y:S02]  /*27f0*/  USEL UR7, URZ, 0x1, UP0 ;  /* 0x00000001ff077887 */ /* 0x000fe40008000000 */
[----:B------:R-:W-:-:S04]  /*2800*/  USEL UR6, UR6, URZ, UP0 ;  /* 0x000000ff06067287 */ /* 0x000fc80008000000 */
[----:B------:R-:W-:Y:S01]  /*2810*/  ULEA UR5, UR6, UR4, 0x3 ;  /* 0x0000000406057291 */ /* 0x000fe2000f8e18ff */
[----:B------:R-:W-:-:S04]  /*2820*/  LOP3.LUT R2, R15, UR7, RZ, 0x3c, !PT ;  /* 0x000000070f027c12 */ /* 0x000fc8000f8e3cff */
[----:B-1----:R-:W-:-:S04]  /*2830*/  SHF.L.U32 R3, R2, 0x1f, RZ ;  /* 0x0000001f02037819 */ /* 0x002fc800000006ff */
[----:B------:R-:W1:Y:S02]  /*2840*/  SYNCS.PHASECHK.TRANS64.TRYWAIT P0, [UR5], R3 ;  /* 0x00000003ff0075a7 */ /* 0x000e640008001105 */
[----:B-1----:R-:W-:Y:S05]  /*2850*/  @!P0 BRA `(.L_x_44) ;  /* 0x0000006000f48947 */ /* 0x002fea0003800000 */
.L_x_158:
        /* <DEDUP_REMOVED lines=9> */
.L_x_160:
        /* <DEDUP_REMOVED lines=9> */
.L_x_162:
        /* <DEDUP_REMOVED lines=9> */
.L_x_164:
[----:B------:R-:W-:-:S04]  /*2a10*/  UIADD3 UR6, UPT, UPT, UR6, 0x1, URZ ;  /* 0x0000000106067890 */ /* 0x000fc8000fffe0ff */
[----:B------:R-:W-:-:S04]  /*2a20*/  UISETP.NE.AND UP0, UPT, UR6, 0x6, UPT ;  /* 0x000000060600788c */ /* 0x000fc8000bf05270 */
[----:B------:R-:W-:Y:S02]  /*2a30*/  USEL UR5, URZ, 0x1, UP0 ;  /* 0x00000001ff057887 */ /* 0x000fe40008000000 */
[----:B------:R-:W-:-:S04]  /*2a40*/  USEL UR6, UR6, URZ, UP0 ;  /* 0x000000ff06067287 */ /* 0x000fc80008000000 */
[----:B------:R-:W-:Y:S01]  /*2a50*/  ULEA UR6, UR6, UR4, 0x3 ;  /* 0x0000000406067291 */ /* 0x000fe2000f8e18ff */
[----:B-1----:R-:W-:-:S04]  /*2a60*/  LOP3.LUT R3, R2, UR5, RZ, 0x3c, !PT ;  /* 0x0000000502037c12 */ /* 0x002fc8000f8e3cff */
[----:B------:R-:W-:Y:S01]  /*2a70*/  SHF.L.U32 R3, R3, 0x1f, RZ ;  /* 0x0000001f03037819 */ /* 0x000fe200000006ff */
[----:B---3--:R-:W-:-:S07]  /*2a80*/  IMAD.U32 R0, RZ, RZ, UR6 ;  /* 0x00000006ff007e24 */ /* 0x008fce000f8e00ff */
.L_x_48:
[----:B-1----:R1:W2:Y:S02]  /*2a90*/  SYNCS.PHASECHK.TRANS64.TRYWAIT P0, [R0+URZ], R3 ;  /* 0x00000003000075a7 */ /* 0x0022a400080011ff */
[----:B--2---:R-:W-:Y:S05]  /*2aa0*/  @!P0 NANOSLEEP.SYNCS 0x989680 ;  /* 0x009896800000895d */ /* 0x004fea0003900000 */
[----:B------:R-:W2:Y:S02]  /*2ab0*/  @!P0 SYNCS.PHASECHK.TRANS64 P0, [R0+URZ], R3 ;  /* 0x00000003000085a7 */ /* 0x000ea400080010ff */
[----:B--2---:R-:W-:Y:S05]  /*2ac0*/  @P0 EXIT ;  /* 0x000000000000094d */ /* 0x004fea0003800000 */
[----:B------:R-:W-:Y:S05]  /*2ad0*/  BRA `(.L_x_48) ;  /* 0xfffffffc00ec7947 */ /* 0x000fea000383ffff */
.L_x_22:
[----:B------:R-:W-:-:S04]  /*2ae0*/  UISETP.NE.AND UP0, UPT, UR37, URZ, UPT ;  /* 0x000000ff2500728c */ /* 0x000fc8000bf05270 */
[----:B------:R-:W-:-:S09]  /*2af0*/  UISETP.NE.OR UP0, UPT, UR10, 0x1, UP0 ;  /* 0x000000010a00788c */ /* 0x000fd20008705670 */
[----:B------:R-:W-:Y:S05]  /*2b00*/  BRA.U UP0, `(.L_x_49) ;  /* 0x00000005004c7547 */ /* 0x000fea000b800000 */
[----:B------:R-:W-:Y:S01]  /*2b10*/  HFMA2 R11, -RZ, RZ, 0, 0 ;  /* 0x00000000ff0b7431 */ /* 0x000fe200000001ff */
[----:B------:R-:W-:Y:S01]  /*2b20*/  ISETP.GE.U32.AND P2, PT, R10, 0x4, PT ;  /* 0x000000040a00780c */ /* 0x000fe20003f46070 */
[----:B------:R-:W-:Y:S01]  /*2b30*/  IMAD.MOV.U32 R12, RZ, RZ, 0x1 ;  /* 0x00000001ff0c7424 */ /* 0x000fe200078e00ff */
[----:B------:R-:W-:Y:S01]  /*2b40*/  CS2R R8, SRZ ;  /* 0x0000000000087805 */ /* 0x000fe2000001ff00 */
[----:B------:R-:W-:Y:S01]  /*2b50*/  IMAD.MOV.U32 R3, RZ, RZ, RZ ;  /* 0x000000ffff037224 */ /* 0x000fe200078e00ff */
[----:B------:R-:W-:Y:S01]  /*2b60*/  UMOV UR4, 0x400 ;  /* 0x0000040000047882 */ /* 0x000fe20000000000 */
[----:B------:R-:W-:Y:S01]  /*2b70*/  UMOV UR6, URZ ;  /* 0x000000ff00067c82 */ /* 0x000fe20008000000 */
[----:B------:R-:W-:-:S12]  /*2b80*/  ULEA UR37, UR37, UR4, 0x18 ;  /* 0x0000000425257291 */ /* 0x000fd8000f8ec0ff */
.L_x_53:
[----:B------:R-:W-:Y:S02]  /*2b90*/  LEA R0, R3, UR37, 0x3 ;  /* 0x0000002503007c11 */ /* 0x000fe4000f8e18ff */
[----:B------:R-:W-:-:S03]  /*2ba0*/  SHF.L.U32 R5, R8, 0x1f, RZ ;  /* 0x0000001f08057819 */ /* 0x000fc600000006ff */
[----:B------:R-:W-:Y:S01]  /*2bb0*/  VIADD R4, R0, 0x120 ;  /* 0x0000012000047836 */ /* 0x000fe20000000000 */
[----:B------:R-:W1:Y:S02]  /*2bc0*/  SYNCS.PHASECHK.TRANS64.TRYWAIT P0, [R0+URZ+0x110], R5 ;  /* 0x00011005000075a7 */ /* 0x000e6400080011ff */
[----:B-1----:R-:W-:Y:S05]  /*2bd0*/  @!P0 BRA `(.L_x_50) ;  /* 0x0000006000748947 */ /* 0x002fea0003800000 */
.L_x_165:
[----:B------:R-:W-:Y:S01]  /*2be0*/  ULEA UR5, UR6, UR37, 0x3 ;  /* 0x0000002506057291 */ /* 0x000fe2000f8e18ff */
[----:B------:R-:W-:Y:S01]  /*2bf0*/  PRMT R4, RZ, 0x654, R4 ;  /* 0x00000654ff047816 */ /* 0x000fe20000000004 */
[----:B-1----:R-:W-:Y:S01]  /*2c00*/  @!P2 IMAD.MOV.U32 R5, RZ, RZ, 0x10 ;  /* 0x00000010ff05a424 */ /* 0x002fe200078e00ff */
[----:B------:R-:W-:Y:S01]  /*2c10*/  SHF.L.U32 R7, R12, 0x1f, RZ ;  /* 0x0000001f0c077819 */ /* 0x000fe200000006ff */
[----:B------:R-:W-:Y:S01]  /*2c20*/  UIADD3 UR4, UPT, UPT, UR5, 0xb0, URZ ;  /* 0x000000b005047890 */ /* 0x000fe2000fffe0ff */
[----:B------:R1:W-:Y:S05]  /*2c30*/  SYNCS.ARRIVE.TRANS64.RED.A1T0 RZ, [R4+URZ], RZ ;  /* 0x000000ff04ff79a7 */ /* 0x0003ea00081004ff */
[----:B------:R-:W-:Y:S01]  /*2c40*/  IMAD.U32 R13, RZ, RZ, UR4 ;  /* 0x00000004ff0d7e24 */ /* 0x000fe2000f8e00ff */
[----:B------:R-:W2:Y:S04]  /*2c50*/  SYNCS.PHASECHK.TRANS64.TRYWAIT P0, [UR5+0xc0], R7 ;  /* 0x0000c007ff0075a7 */ /* 0x000ea80008001105 */
[----:B------:R-:W-:Y:S01]  /*2c60*/  PRMT R13, R10, 0x654, R13 ;  /* 0x000006540a0d7816 */ /* 0x000fe2000000000d */
[----:B-12---:R-:W-:Y:S06]  /*2c70*/  @!P0 BRA `(.L_x_51) ;  /* 0x0000006000608947 */ /* 0x006fec0003800000 */
.L_x_167:
[----:B------:R-:W-:Y:S01]  /*2c80*/  ULEA UR4, UR6, UR37, 0x4 ;  /* 0x0000002506047291 */ /* 0x000fe2000f8e20ff */
[----:B------:R-:W-:Y:S01]  /*2c90*/  SEL R2, R13, R2, !P2 ;  /* 0x000000020d027207 */ /* 0x000fe20005000000 */
[----:B------:R-:W-:Y:S01]  /*2ca0*/  UIADD3 UR5, UPT, UPT, UR5, 0xb0, URZ ;  /* 0x000000b005057890 */ /* 0x000fe2000fffe0ff */
[----:B-1----:R-:W-:Y:S01]  /*2cb0*/  LEA R0, R11, UR37, 0x3 ;  /* 0x000000250b007c11 */ /* 0x002fe2000f8e18ff */
[----:B------:R-:W-:Y:S01]  /*2cc0*/  UIADD3 UR4, UPT, UPT, UR4, 0x140, URZ ;  /* 0x0000014004047890 */ /* 0x000fe2000fffe0ff */
[----:B------:R1:W-:Y:S01]  /*2cd0*/  @!P2 SYNCS.ARRIVE.TRANS64.RED RZ, [R2+URZ], R5 ;  /* 0x0000000502ffa9a7 */ /* 0x0003e200080004ff */
[----:B------:R-:W-:Y:S01]  /*2ce0*/  UIADD3 UR6, UPT, UPT, UR6, 0x1, URZ ;  /* 0x0000000106067890 */ /* 0x000fe2000fffe0ff */
[----:B------:R-:W-:-:S03]  /*2cf0*/  VIADD R3, R3, 0x1 ;  /* 0x0000000103037836 */ /* 0x000fc60000000000 */
[----:B------:R-:W-:Y:S02]  /*2d00*/  UISETP.NE.AND UP0, UPT, UR6, 0x2, UPT ;  /* 0x000000020600788c */ /* 0x000fe4000bf05270 */
[----:B------:R-:W-:Y:S01]  /*2d10*/  ISETP.NE.AND P0, PT, R3, 0x2, PT ;  /* 0x000000020300780c */ /* 0x000fe20003f05270 */
[----:B------:R-:W-:Y:S06]  /*2d20*/  UGETNEXTWORKID.BROADCAST [UR4], [UR5] ;  /* 0x00000000040073ca */ /* 0x000fec0008000100 */
[----:B------:R-:W-:Y:S02]  /*2d30*/  USEL UR4, URZ, 0x1, UP0 ;  /* 0x00000001ff047887 */ /* 0x000fe40008000000 */
[----:B------:R-:W-:-:S04]  /*2d40*/  USEL UR6, UR6, URZ, UP0 ;  /* 0x000000ff06067287 */ /* 0x000fc80008000000 */
[----:B------:R-:W-:Y:S02]  /*2d50*/  LOP3.LUT R12, R12, UR4, RZ, 0x3c, !PT ;  /* 0x000000040c0c7c12 */ /* 0x000fe4000f8e3cff */
[----:B-1----:R-:W-:-:S04]  /*2d60*/  SHF.L.U32 R5, R9, 0x1f, RZ ;  /* 0x0000001f09057819 */ /* 0x002fc800000006ff */
[----:B------:R-:W1:Y:S02]  /*2d70*/  SYNCS.PHASECHK.TRANS64.TRYWAIT P1, [R0+URZ+0xb0], R5 ;  /* 0x0000b005000075a7 */ /* 0x000e6400080211ff */
[----:B-1----:R-:W-:Y:S05]  /*2d80*/  @!P1 BRA `(.L_x_52) ;  /* 0x0000006000349947 */ /* 0x002fea0003800000 */
.L_x_168:
[----:B------:R-:W-:Y:S01]  /*2d90*/  LEA R4, R11, UR37, 0x4 ;  /* 0x000000250b047c11 */ /* 0x000fe2000f8e20ff */
[----:B-1----:R-:W-:Y:S01]  /*2da0*/  VIADD R0, R0, 0xc0 ;  /* 0x000000c000007836 */ /* 0x002fe20000000000 */
[----:B------:R-:W-:Y:S01]  /*2db0*/  SEL R3, R3, RZ, P0 ;  /* 0x000000ff03037207 */ /* 0x000fe20000000000 */
[----:B------:R-:W-:-:S03]  /*2dc0*/  VIADD R11, R11, 0x1 ;  /* 0x000000010b0b7836 */ /* 0x000fc60000000000 */
[----:B------:R-:W1:Y:S01]  /*2dd0*/  LDS.128 R4, [R4+0x140] ;  /* 0x0001400004047984 */ /* 0x000e620000000c00 */
[----:B------:R-:W-:Y:S02]  /*2de0*/  PRMT R0, RZ, 0x654, R0 ;  /* 0x00000654ff007816 */ /* 0x000fe40000000000 */
[C---:B------:R-:W-:Y:S01]  /*2df0*/  ISETP.NE.AND P1, PT, R11.reuse, 0x2, PT ;  /* 0x000000020b00780c */ /* 0x040fe20003f25270 */
[----:B------:R-:W-:Y:S01]  /*2e00*/  @!PT LDS RZ, [RZ] ;  /* 0x00000000fffff984 */ /* 0x000fe20000000800 */
[----:B------:R-:W-:Y:S01]  /*2e10*/  @!PT LDS RZ, [RZ] ;  /* 0x00000000fffff984 */ /* 0x000fe20000000800 */
[----:B------:R-:W-:Y:S01]  /*2e20*/  @!PT LDS RZ, [RZ] ;  /* 0x00000000fffff984 */ /* 0x000fe20000000800 */
[----:B------:R-:W-:Y:S01]  /*2e30*/  @!PT LDS RZ, [RZ] ;  /* 0x00000000fffff984 */ /* 0x000fe20000000800 */
[----:B------:R2:W-:Y:S06]  /*2e40*/  MEMBAR.ALL.CTA ;  /* 0x0000000000007992 */ /* 0x0005ec0000008000 */
[----:B--2---:R-:W2:Y:S01]  /*2e50*/  FENCE.VIEW.ASYNC.S ;  /* 0x00000000000073c6 */ /* 0x004ea20000000000 */
[----:B------:R-:W-:Y:S01]  /*2e60*/  SEL R11, R11, RZ, P1 ;  /* 0x000000ff0b0b7207 */ /* 0x000fe20000800000 */
[----:B--2---:R2:W-:Y:S01]  /*2e70*/  SYNCS.ARRIVE.TRANS64.RED.A1T0 RZ, [R0+URZ], RZ ;  /* 0x000000ff00ff79a7 */ /* 0x0045e200081004ff */
[----:B-1----:R-:W-:-:S02]  /*2e80*/  LOP3.LUT P3, RZ, R6, 0x1, RZ, 0xc0, !PT ;  /* 0x0000000106ff7812 */ /* 0x002fc4000786c0ff */
[----:B------:R-:W-:-:S04]  /*2e90*/  SEL R5, RZ, 0x1, P0 ;  /* 0x00000001ff057807 */ /* 0x000fc80000000000 */
[----:B------:R-:W-:Y:S02]  /*2ea0*/  LOP3.LUT R8, R8, R5, RZ, 0x3c, !PT ;  /* 0x0000000508087212 */ /* 0x000fe400078e3cff */
[----:B--2---:R-:W-:-:S04]  /*2eb0*/  SEL R0, RZ, 0x1, P1 ;  /* 0x00000001ff007807 */ /* 0x004fc80000800000 */
[----:B------:R-:W-:Y:S01]  /*2ec0*/  LOP3.LUT R9, R9, R0, RZ, 0x3c, !PT ;  /* 0x0000000009097212 */ /* 0x000fe200078e3cff */
[----:B------:R-:W-:Y:S06]  /*2ed0*/  @P3 BRA `(.L_x_53) ;  /* 0xfffffffc002c3947 */ /* 0x000fec000383ffff */
[----:B------:R-:W-:Y:S01]  /*2ee0*/  ULEA UR5, UR6, UR37, 0x3 ;  /* 0x0000002506057291 */ /* 0x000fe2000f8e18ff */
[----:B------:R-:W-:-:S08]  /*2ef0*/  SHF.L.U32 R3, R12, 0x1f, RZ ;  /* 0x0000001f0c037819 */ /* 0x000fd000000006ff */
[----:B------:R-:W1:Y:S02]  /*2f00*/  SYNCS.PHASECHK.TRANS64 P0, [UR5+0xc0], R3 ;  /* 0x0000c003ff0075a7 */ /* 0x000e640008001005 */
[----:B-1----:R-:W-:Y:S05]  /*2f10*/  @P0 BRA `(.L_x_54) ;  /* 0x0000000000080947 */ /* 0x002fea0003800000 */
[----:B------:R-:W1:Y:S02]  /*2f20*/  SYNCS.PHASECHK.TRANS64.TRYWAIT P0, [UR5+0xc0], R3 ;  /* 0x0000c003ff0075a7 */ /* 0x000e640008001105 */
[----:B-1----:R-:W-:Y:S05]  /*2f30*/  @!P0 BRA `(.L_x_55) ;  /* 0x0000005c00dc8947 */ /* 0x002fea0003800000 */
.L_x_54:
[----:B------:R-:W-:-:S04]  /*2f40*/  UIADD3 UR4, UPT, UPT, UR6, 0x1, URZ ;  /* 0x0000000106047890 */ /* 0x000fc8000fffe0ff */
[----:B------:R-:W-:-:S04]  /*2f50*/  UISETP.NE.AND UP0, UPT, UR4, 0x2, UPT ;  /* 0x000000020400788c */ /* 0x000fc8000bf05270 */
[----:B------:R-:W-:Y:S02]  /*2f60*/  USEL UR7, URZ, 0x1, UP0 ;  /* 0x00000001ff077887 */ /* 0x000fe40008000000 */
[----:B------:R-:W-:-:S04]  /*2f70*/  USEL UR4, UR4, URZ, UP0 ;  /* 0x000000ff04047287 */ /* 0x000fc80008000000 */
[----:B------:R-:W-:Y:S01]  /*2f80*/  ULEA UR4, UR4, UR37, 0x3 ;  /* 0x0000002504047291 */ /* 0x000fe2000f8e18ff */
[----:B-1----:R-:W-:-:S04]  /*2f90*/  LOP3.LUT R3, R12, UR7, RZ, 0x3c, !PT ;  /* 0x000000070c037c12 */ /* 0x002fc8000f8e3cff */
[----:B------:R-:W-:-:S04]  /*2fa0*/  SHF.L.U32 R0, R3, 0x1f, RZ ;  /* 0x0000001f03007819 */ /* 0x000fc800000006ff */
[----:B------:R-:W1:Y:S02]  /*2fb0*/  SYNCS.PHASECHK.TRANS64 P0, [UR4+0xc0], R0 ;  /* 0x0000c000ff0075a7 */ /* 0x000e640008001004 */
[----:B-1----:R-:W-:Y:S05]  /*2fc0*/  @P0 EXIT ;  /* 0x000000000000094d */ /* 0x002fea0003800000 */
[----:B------:R-:W-:Y:S02]  /*2fd0*/  SHF.L.U32 R3, R3, 0x1f, RZ ;  /* 0x0000001f03037819 */ /* 0x000fe400000006ff */
[----:B------:R-:W-:-:S07]  /*2fe0*/  MOV R0, UR4 ;  /* 0x0000000400007c02 */ /* 0x000fce0008000f00 */
.L_x_56:
[----:B-1----:R1:W2:Y:S02]  /*2ff0*/  SYNCS.PHASECHK.TRANS64.TRYWAIT P0, [R0+URZ+0xc0], R3 ;  /* 0x0000c003000075a7 */ /* 0x0022a400080011ff */
[----:B--2---:R-:W-:Y:S05]  /*3000*/  @!P0 NANOSLEEP.SYNCS 0x989680 ;  /* 0x009896800000895d */ /* 0x004fea0003900000 */
[----:B------:R-:W2:Y:S02]  /*3010*/  @!P0 SYNCS.PHASECHK.TRANS64 P0, [R0+URZ+0xc0], R3 ;  /* 0x0000c003000085a7 */ /* 0x000ea400080010ff */
[----:B--2---:R-:W-:Y:S05]  /*3020*/  @P0 EXIT ;  /* 0x000000000000094d */ /* 0x004fea0003800000 */
[----:B------:R-:W-:Y:S05]  /*3030*/  BRA `(.L_x_56) ;  /* 0xfffffffc00ec7947 */ /* 0x000fea000383ffff */
.L_x_49:
[----:B------:R-:W-:Y:S05]  /*3040*/  BRA.U UP3, `(.L_x_57) ;  /* 0x0000001103d07547 */ /* 0x000fea000b800000 */
[----:B------:R-:W-:Y:S01]  /*3050*/  UMOV UR4, 0x40 ;  /* 0x0000004000047882 */ /* 0x000fe20000000000 */
[----:B------:R-:W-:Y:S01]  /*3060*/  NOP ;  /* 0x0000000000007918 */ /* 0x000fe20000000000 */
[----:B------:R-:W-:Y:S01]  /*3070*/  ULEA UR4, UR37, UR4, 0x18 ;  /* 0x0000000425047291 */ /* 0x000fe2000f8ec0ff */
[----:B------:R-:W-:Y:S02]  /*3080*/  UMOV UR5, 0x400 ;  /* 0x0000040000057882 */ /* 0x000fe40000000000 */
[----:B------:R-:W-:-:S06]  /*3090*/  ULEA UR37, UR37, UR5, 0x18 ;  /* 0x0000000525257291 */ /* 0x000fcc000f8ec0ff */
[----:B------:R-:W1:Y:S02]  /*30a0*/  LDS.U8 R2, [UR4+0x1c] ;  /* 0x00001c04ff027984 */ /* 0x000e640008000000 */
[----:B-1----:R-:W-:-:S13]  /*30b0*/  ISETP.NE.AND P0, PT, R2, RZ, PT ;  /* 0x000000ff0200720c */ /* 0x002fda0003f05270 */
[----:B------:R-:W-:Y:S05]  /*30c0*/  @P0 BRA `(.L_x_58) ;  /* 0x0000000400080947 */ /* 0x000fea0003800000 */
[----:B------:R-:W-:Y:S02]  /*30d0*/  UISETP.NE.U32.AND UP0, UPT, UR9, 0x1, UPT ;  /* 0x000000010900788c */ /* 0x000fe4000bf05070 */
[----:B------:R-:W-:-:S07]  /*30e0*/  UIADD3 UR6, UPT, UPT, UR4, 0x8, URZ ;  /* 0x0000000804067890 */ /* 0x000fce000fffe0ff */
[----:B------:R-:W-:Y:S05]  /*30f0*/  BRA.U !UP0, `(.L_x_59) ;  /* 0x00000001089c7547 */ /* 0x000fea000b800000 */
[----:B------:R-:W-:Y:S01]  /*3100*/  ELECT P0, URZ, PT ;  /* 0x0000000000ff782f */ /* 0x000fe20003800000 */
[----:B------:R-:W-:-:S12]  /*3110*/  BSSY B0, `(.L_x_59) ;  /* 0x0000025000007945 */ /* 0x000fd80003800000 */
[----:B------:R-:W-:Y:S05]  /*3120*/  @!P0 BRA `(.L_x_60) ;  /* 0x00000000008c8947 */ /* 0x000fea0003800000 */
[----:B------:R-:W-:-:S05]  /*3130*/  UMOV UR5, 0x10 ;  /* 0x0000001000057882 */ /* 0x000fca0000000000 */
[----:B------:R-:W-:Y:S04]  /*3140*/  DEPBAR.LE SB1, 0x36 ;  /* 0x00009d800000791a */ /* 0x000fe80000000000 */
[----:B------:R-:W1:Y:S02]  /*3150*/  UTCATOMSWS.2CTA.FIND_AND_SET.ALIGN UP1, UR5, UR5 ;  /* 0x00000005000575e3 */ /* 0x000e640008220800 */
[----:B-1----:R-:W-:Y:S01]  /*3160*/  MOV R11, UR5 ;  /* 0x00000005000b7c02 */ /* 0x002fe20008000f00 */
[----:B------:R-:W-:Y:S06]  /*3170*/  BRA.U UP1, `(.L_x_61) ;  /* 0x0000000101187547 */ /* 0x000fec000b800000 */
.L_x_62:
[----:B------:R-:W-:Y:S05]  /*3180*/  NANOSLEEP 0x64 ;  /* 0x000000640000795d */ /* 0x000fea0003800000 */
[----:B------:R-:W-:-:S05]  /*3190*/  UMOV UR5, 0x10 ;  /* 0x0000001000057882 */ /* 0x000fca0000000000 */
[----:B------:R-:W-:Y:S04]  /*31a0*/  DEPBAR.LE SB1, 0x36 ;  /* 0x00009d800000791a */ /* 0x000fe80000000000 */
[----:B------:R-:W1:Y:S02]  /*31b0*/  UTCATOMSWS.2CTA.FIND_AND_SET.ALIGN UP1, UR5, UR5 ;  /* 0x00000005000575e3 */ /* 0x000e640008220800 */
[----:B-1----:R-:W-:Y:S01]  /*31c0*/  MOV R11, UR5 ;  /* 0x00000005000b7c02 */ /* 0x002fe20008000f00 */
[----:B------:R-:W-:Y:S05]  /*31d0*/  BRA.U !UP1, `(.L_x_62) ;  /* 0xfffffffd09e87547 */ /* 0x000fea000b83ffff */
.L_x_61:
[----:B------:R-:W1:Y:S01]  /*31e0*/  LDS R5, [UR4+0x10] ;  /* 0x00001004ff057984 */ /* 0x000e620008000800 */
[----:B------:R-:W-:Y:S01]  /*31f0*/  IMAD.U32 R3, RZ, RZ, UR37 ;  /* 0x00000025ff037e24 */ /* 0x000fe2000f8e00ff */
[----:B------:R-:W-:-:S03]  /*3200*/  MOV R2, UR8 ;  /* 0x0000000800027c02 */ /* 0x000fc60008000f00 */
[----:B------:R-:W-:Y:S01]  /*3210*/  VIADD R3, R3, 0x160 ;  /* 0x0000016003037836 */ /* 0x000fe20000000000 */
[----:B-1----:R-:W-:-:S04]  /*3220*/  SHF.L.U32 R5, R5, 0x1f, RZ ;  /* 0x0000001f05057819 */ /* 0x002fc800000006ff */
[----:B------:R-:W1:Y:S02]  /*3230*/  SYNCS.PHASECHK.TRANS64.TRYWAIT P0, [UR4+0x8], R5 ;  /* 0x00000805ff0075a7 */ /* 0x000e640008001104 */
[----:B-1----:R-:W-:Y:S05]  /*3240*/  @P0 BRA `(.L_x_63) ;  /* 0x0000000000080947 */ /* 0x002fea0003800000 */
[----:B------:R-:W1:Y:S02]  /*3250*/  SYNCS.PHASECHK.TRANS64.TRYWAIT P0, [UR4+0x8], R5 ;  /* 0x00000805ff0075a7 */ /* 0x000e640008001104 */
[----:B-1----:R-:W-:Y:S05]  /*3260*/  @!P0 BRA `(.L_x_64) ;  /* 0x0000005c00288947 */ /* 0x002fea0003800000 */
.L_x_63:
[----:B-1----:R-:W-:Y:S01]  /*3270*/  HFMA2 R4, -RZ, RZ, 0, 5.9604644775390625e-08 ;  /* 0x00000001ff047431 */ /* 0x002fe200000001ff */
[----:B------:R-:W-:Y:S01]  /*3280*/  UPRMT UR5, UR8, 0x654, UR6 ;  /* 0x0000065408057896 */ /* 0x000fe20008000006 */
[----:B------:R-:W-:Y:S01]  /*3290*/  IMAD.MOV.U32 R6, RZ, RZ, 0xffff ;  /* 0x0000ffffff067424 */ /* 0x000fe200078e00ff */
[----:B------:R-:W-:Y:S01]  /*32a0*/  PRMT R2, R2, 0x654, R3 ;  /* 0x0000065402027816 */ /* 0x000fe20000000003 */
[----:B------:R-:W-:Y:S02]  /*32b0*/  IMAD.MOV.U32 R5, RZ, RZ, 0x4 ;  /* 0x00000004ff057424 */ /* 0x000fe400078e00ff */
[----:B------:R-:W-:Y:S01]  /*32c0*/  IMAD.SHL.U32 R9, R11, 0x20, RZ ;  /* 0x000000200b097824 */ /* 0x000fe200078e00ff */
[----:B------:R-:W-:Y:S02]  /*32d0*/  MOV R3, UR5 ;  /* 0x0000000500037c02 */ /* 0x000fe40008000f00 */
[-C--:B------:R-:W-:Y:S01]  /*32e0*/  SHF.L.U32 R7, R6, R11.reuse, RZ ;  /* 0x0000000b06077219 */ /* 0x080fe200000006ff */
[----:B------:R1:W-:Y:S01]  /*32f0*/  SYNCS.ARRIVE.TRANS64.RED RZ, [UR5], R5 ;  /* 0x00000005ffff79a7 */ /* 0x0003e20008000405 */
[----:B------:R-:W-:Y:S01]  /*3300*/  SHF.L.U32 R6, R4, R11, RZ ;  /* 0x0000000b04067219 */ /* 0x000fe200000006ff */
[----:B------:R1:W-:Y:S04]  /*3310*/  STS [UR37+0x160], R9 ;  /* 0x00016009ff007988 */ /* 0x0003e80008000825 */
[----:B------:R1:W-:Y:S04]  /*3320*/  STAS [R2.64], R11 ;  /* 0x0000000b02007dbd */ /* 0x0003e8000c0008ff */
[----:B------:R1:W-:Y:S04]  /*3330*/  ATOMS.OR RZ, [UR4+0x14], R7 ;  /* 0x00001407ffff798c */ /* 0x0003e8000b000004 */
[----:B------:R1:W-:Y:S04]  /*3340*/  ATOMS.OR RZ, [UR4+0x18], R6 ;  /* 0x00001806ffff798c */ /* 0x0003e8000b000004 */
[----:B------:R1:W-:Y:S02]  /*3350*/  ATOMS.XOR RZ, [UR4+0x10], R4 ;  /* 0x00001004ffff798c */ /* 0x0003e4000b800004 */
.L_x_60:
[----:B------:R-:W-:Y:S05]  /*3360*/  BSYNC B0 ;  /* 0x0000000000007941 */ /* 0x000fea0003800000 */
.L_x_59:
[----:B------:R-:W-:Y:S05]  /*3370*/  BRA.U UP0, `(.L_x_65) ;  /* 0x00000001006c7547 */ /* 0x000fea000b800000 */
[----:B------:R-:W-:-:S03]  /*3380*/  UMOV UR5, 0xffffffff ;  /* 0xffffffff00057882 */ /* 0x000fc60000000000 */
[----:B------:R-:W-:Y:S05]  /*3390*/  BRA.DIV UR5, `(.L_x_66) ;  /* 0x0000005a05f47947 */ /* 0x000fea000b800000 */
[----:B------:R-:W-:-:S13]  /*33a0*/  ELECT P6, URZ, PT ;  /* 0x0000000000ff782f */ /* 0x000fda00038c0000 */
.L_x_172:
[----:B------:R-:W-:Y:S05]  /*33b0*/  @!P6 BRA `(.L_x_65) ;  /* 0x00000000005ce947 */ /* 0x000fea0003800000 */
[----:B-1----:R-:W1:Y:S02]  /*33c0*/  LDS R3, [UR4+0x10] ;  /* 0x00001004ff037984 */ /* 0x002e640008000800 */
[----:B-1----:R-:W-:-:S04]  /*33d0*/  SHF.L.U32 R3, R3, 0x1f, RZ ;  /* 0x0000001f03037819 */ /* 0x002fc800000006ff */
[----:B------:R-:W1:Y:S02]  /*33e0*/  SYNCS.PHASECHK.TRANS64.TRYWAIT P0, [UR4+0x8], R3 ;  /* 0x00000803ff0075a7 */ /* 0x000e640008001104 */
[----:B-1----:R-:W-:Y:S05]  /*33f0*/  @P0 BRA `(.L_x_67) ;  /* 0x0000000000080947 */ /* 0x002fea0003800000 */
[----:B------:R-:W1:Y:S02]  /*3400*/  SYNCS.PHASECHK.TRANS64.TRYWAIT P0, [UR4+0x8], R3 ;  /* 0x00000803ff0075a7 */ /* 0x000e640008001104 */
[----:B-1----:R-:W-:Y:S05]  /*3410*/  @!P0 BRA `(.L_x_68) ;  /* 0x0000005800f48947 */ /* 0x002fea0003800000 */
.L_x_67:
[----:B------:R-:W2:Y:S01]  /*3420*/  LDS R5, [UR37+0x160] ;  /* 0x00016025ff057984 */ /* 0x000ea20008000800 */
[----:B-1----:R-:W-:Y:S02]  /*3430*/  HFMA2 R2, -RZ, RZ, 0, 5.9604644775390625e-08 ;  /* 0x00000001ff027431 */ /* 0x002fe400000001ff */
[----:B------:R-:W-:Y:S01]  /*3440*/  IMAD.MOV.U32 R3, RZ, RZ, 0xffff ;  /* 0x0000ffffff037424 */ /* 0x000fe200078e00ff */
[----:B------:R-:W-:Y:S01]  /*3450*/  UPRMT UR5, UR8, 0x654, UR6 ;  /* 0x0000065408057896 */ /* 0x000fe20008000006 */
[----:B--2---:R-:W-:-:S03]  /*3460*/  IMAD.SHL.U32 R4, R5, 0x20, RZ ;  /* 0x0000002005047824 */ /* 0x004fc600078e00ff */
[-C--:B------:R-:W-:Y:S02]  /*3470*/  SHF.L.U32 R3, R3, R5.reuse, RZ ;  /* 0x0000000503037219 */ /* 0x080fe400000006ff */
[----:B------:R-:W-:Y:S01]  /*3480*/  SHF.L.U32 R5, R2, R5, RZ ;  /* 0x0000000502057219 */ /* 0x000fe200000006ff */
[----:B------:R2:W-:Y:S04]  /*3490*/  STS [UR37+0x160], R4 ;  /* 0x00016004ff007988 */ /* 0x0005e80008000825 */
[----:B------:R2:W-:Y:S04]  /*34a0*/  ATOMS.OR RZ, [UR4+0x14], R3 ;  /* 0x00001403ffff798c */ /* 0x0005e8000b000004 */
[----:B------:R2:W-:Y:S01]  /*34b0*/  ATOMS.OR RZ, [UR4+0x18], R5 ;  /* 0x00001805ffff798c */ /* 0x0005e2000b000004 */
[----:B------:R-:W-:Y:S03]  /*34c0*/  SYNCS.ARRIVE.TRANS64.RED.A1T0 RZ, [UR5], RZ ;  /* 0x000000ffffff79a7 */ /* 0x000fe60008100405 */
[----:B------:R2:W-:Y:S01]  /*34d0*/  ATOMS.XOR RZ, [UR4+0x10], R2 ;  /* 0x00001002ffff798c */ /* 0x0005e2000b800004 */
[----:B------:R-:W-:Y:S05]  /*34e0*/  BRA `(.L_x_65) ;  /* 0x0000000000107947 */ /* 0x000fea0003800000 */
.L_x_58:
[----:B------:R-:W-:-:S05]  /*34f0*/  MOV R2, 0xffffffff ;  /* 0xffffffff00027802 */ /* 0x000fca0000000f00 */
[----:B------:R1:W-:Y:S02]  /*3500*/  STS [UR37+0x160], R2 ;  /* 0x00016002ff007988 */ /* 0x0003e40008000825 */
[----:B-1----:R-:W-:Y:S02]  /*3510*/  MOV R2, 0x3530 ;  /* 0x0000353000027802 */ /* 0x002fe40000000f00 */
[----:B-----5:R-:W-:Y:S05]  /*3520*/  CALL.REL.NOINC `($__internal_1_$__cuda_sm10x_tcgen05_guardrail_trap_phase_invalid_during_alloc) ;  /* 0x0000006000c87944 */ /* 0x020fea0003c00000 */
.L_x_65:
[----:B------:R-:W-:Y:S05]  /*3530*/  WARPSYNC.ALL ;  /* 0x0000000000007948 */ /* 0x000fea0003800000 */
[----:B------:R-:W3:Y:S01]  /*3540*/  S2UR UR5, SR_CgaCtaId ;  /* 0x00000000000579c3 */ /* 0x000ee20000008800 */
[----:B------:R-:W-:Y:S01]  /*3550*/  UMOV UR4, 0x400 ;  /* 0x0000040000047882 */ /* 0x000fe20000000000 */
[----:B------:R-:W-:-:S06]  /*3560*/  NOP ;  /* 0x0000000000007918 */ /* 0x000fcc0000000000 */
[----:B------:R-:W-:Y:S06]  /*3570*/  BAR.ARV 0x6, 0xa0 ;  /* 0x0182800000007b1d */ /* 0x000fec0000002000 */
[----:B------:R-:W4:Y:S01]  /*3580*/  LDCU UR6, c[0x0][0x38c] ;  /* 0x00007180ff0677ac */ /* 0x000f220008000800 */
[----:B------:R-:W-:Y:S01]  /*3590*/  LOP3.LUT R0, R0, 0xffff, RZ, 0xc0, !PT ;  /* 0x0000ffff00007812 */ /* 0x000fe200078ec0ff */
[----:B-1----:R-:W-:Y:S01]  /*35a0*/  IMAD.MOV.U32 R9, RZ, RZ, 0x1 ;  /* 0x00000001ff097424 */ /* 0x002fe200078e00ff */
[----:B------:R-:W-:Y:S01]  /*35b0*/  LOP3.LUT R8, R8, 0xffff, RZ, 0xc0, !PT ;  /* 0x0000ffff08087812 */ /* 0x000fe200078ec0ff */
[----:B------:R-:W-:Y:S01]  /*35c0*/  UMOV UR17, URZ ;  /* 0x000000ff00117c82 */ /* 0x000fe20008000000 */
[----:B------:R-:W-:Y:S01]  /*35d0*/  R2UR UR11, R0 ;  /* 0x00000000000b72ca */ /* 0x000fe200000e0000 */
[----:B------:R-:W-:Y:S01]  /*35e0*/  UMOV UR16, URZ ;  /* 0x000000ff00107c82 */ /* 0x000fe20008000000 */
[----:B------:R-:W-:Y:S01]  /*35f0*/  R2UR UR12, R8 ;  /* 0x00000000080c72ca */ /* 0x000fe200000e0000 */
[----:B------:R-:W-:Y:S01]  /*3600*/  IMAD.MOV.U32 R8, RZ, RZ, RZ ;  /* 0x000000ffff087224 */ /* 0x000fe200078e00ff */
[----:B------:R-:W-:Y:S01]  /*3610*/  UMOV UR15, URZ ;  /* 0x000000ff000f7c82 */ /* 0x000fe20008000000 */
[----:B---3--:R-:W-:-:S02]  /*3620*/  ULEA UR5, UR5, UR4, 0x18 ;  /* 0x0000000405057291 */ /* 0x008fc4000f8ec0ff */
[----:B------:R-:W-:Y:S02]  /*3630*/  UISETP.NE.AND UP2, UPT, UR9, URZ, UPT ;  /* 0x000000ff0900728c */ /* 0x000fe4000bf45270 */
[----:B------:R-:W-:Y:S02]  /*3640*/  UIADD3 UR20, UPT, UPT, UR5, 0x4300, URZ ;  /* 0x0000430005147890 */ /* 0x000fe4000fffe0ff */
[----:B------:R-:W-:Y:S02]  /*3650*/  UIADD3 UR19, UPT, UPT, UR5, 0x10300, URZ ;  /* 0x0001030005137890 */ /* 0x000fe4000fffe0ff */
[----:B----4-:R-:W-:Y:S01]  /*3660*/  UIADD3 UR6, UPT, UPT, UR6, 0x3f, URZ ;  /* 0x0000003f06067890 */ /* 0x010fe2000fffe0ff */
[----:B--2---:R-:W1:Y:S01]  /*3670*/  LDS R2, [UR5+0x160] ;  /* 0x00016005ff027984 */ /* 0x004e620008000800 */
[----:B------:R-:W-:Y:S02]  /*3680*/  USHF.R.U32.HI UR20, URZ, 0x4, UR20 ;  /* 0x00000004ff147899 */ /* 0x000fe40008011614 */
[----:B------:R-:W-:-:S02]  /*3690*/  USHF.R.S32.HI UR4, URZ, 0x1f, UR6 ;  /* 0x0000001fff047899 */ /* 0x000fc40008011406 */
[----:B------:R-:W-:Y:S02]  /*36a0*/  USHF.R.U32.HI UR19, URZ, 0x4, UR19 ;  /* 0x00000004ff137899 */ /* 0x000fe40008011613 */
[----:B------:R-:W-:Y:S01]  /*36b0*/  ULEA.HI UR4, UR4, UR6, URZ, 0x6 ;  /* 0x0000000604047291 */ /* 0x000fe2000f8f30ff */
[----:B------:R-:W-:Y:S01]  /*36c0*/  UMOV UR28, 0x0 ;  /* 0x00000000001c7882 */ /* 0x000fe20000000000 */
[----:B------:R-:W-:Y:S02]  /*36d0*/  UMOV UR29, 0x8218010 ;  /* 0x08218010001d7882 */ /* 0x000fe40000000000 */
[----:B------:R-:W-:Y:S02]  /*36e0*/  USHF.R.S32.HI UR4, URZ, 0x6, UR4 ;  /* 0x00000006ff047899 */ /* 0x000fe40008011404 */
[----:B------:R-:W-:Y:S02]  /*36f0*/  ULOP3.LUT UR20, UR20, 0x3fff, URZ, 0xc0, !UPT ;  /* 0x00003fff14147892 */ /* 0x000fe4000f8ec0ff */
[----:B------:R-:W-:-:S02]  /*3700*/  UISETP.LT.AND UP0, UPT, UR4, 0x1, UPT ;  /* 0x000000010400788c */ /* 0x000fc4000bf01270 */
[----:B------:R-:W-:Y:S02]  /*3710*/  ULOP3.LUT UR19, UR19, 0x3fff, URZ, 0xc0, !UPT ;  /* 0x00003fff13137892 */ /* 0x000fe4000f8ec0ff */
[----:B------:R-:W-:Y:S01]  /*3720*/  USEL UR18, UR4, 0x1, !UP0 ;  /* 0x0000000104127887 */ /* 0x000fe2000c000000 */
[----:B------:R-:W-:Y:S01]  /*3730*/  UMOV UR26, 0x0 ;  /* 0x00000000001a7882 */ /* 0x000fe20000000000 */
[----:B------:R-:W-:Y:S01]  /*3740*/  UMOV UR27, 0x8218010 ;  /* 0x08218010001b7882 */ /* 0x000fe20000000000 */
[----:B------:R-:W-:Y:S01]  /*3750*/  UMOV UR24, 0x0 ;  /* 0x0000000000187882 */ /* 0x000fe20000000000 */
[----:B------:R-:W-:Y:S01]  /*3760*/  UMOV UR25, 0x8218010 ;  /* 0x0821801000197882 */ /* 0x000fe20000000000 */
[----:B------:R-:W-:Y:S01]  /*3770*/  UMOV UR22, 0x0 ;  /* 0x0000000000167882 */ /* 0x000fe20000000000 */
[----:B------:R-:W-:Y:S01]  /*3780*/  UMOV UR23, 0x8218010 ;  /* 0x0821801000177882 */ /* 0x000fe20000000000 */
[----:B-1----:R-:W-:Y:S02]  /*3790*/  R2UR UR21, R2 ;  /* 0x00000000021572ca */ /* 0x002fe400000e0000 */
[----:B------:R-:W-:-:S13]  /*37a0*/  CS2R R2, SRZ ;  /* 0x0000000000027805 */ /* 0x000fda000001ff00 */
.L_x_76:
[C---:B------:R-:W-:Y:S02]  /*37b0*/  LEA R0, R8.reuse, UR5, 0x3 ;  /* 0x0000000508007c11 */ /* 0x040fe4000f8e18ff */
[----:B------:R-:W-:Y:S02]  /*37c0*/  SHF.L.U32 R5, R3, 0x1f, RZ ;  /* 0x0000001f03057819 */ /* 0x000fe400000006ff */
[----:B------:R-:W-:Y:S02]  /*37d0*/  LEA R4, R8, UR5, 0x4 ;  /* 0x0000000508047c11 */ /* 0x000fe4000f8e20ff */
[----:B------:R-:W1:Y:S02]  /*37e0*/  SYNCS.PHASECHK.TRANS64.TRYWAIT P0, [R0+URZ+0xb0], R5 ;  /* 0x0000b005000075a7 */ /* 0x000e6400080011ff */
[----:B-1-34-:R-:W-:Y:S05]  /*37f0*/  @!P0 BRA `(.L_x_69) ;  /* 0x0000005800148947 */ /* 0x01afea0003800000 */
.L_x_173:
[----:B-1----:R-:W1:Y:S01]  /*3800*/  LDS.128 R4, [R4+0x140] ;  /* 0x0001400004047984 */ /* 0x002e620000000c00 */
[----:B------:R-:W-:Y:S02]  /*3810*/  VIADD R0, R0, 0xc0 ;  /* 0x000000c000007836 */ /* 0x000fe40000000000 */
[----:B------:R-:W-:Y:S01]  /*3820*/  VIADD R8, R8, 0x1 ;  /* 0x0000000108087836 */ /* 0x000fe20000000000 */
[----:B------:R-:W-:Y:S01]  /*3830*/  @!PT LDS RZ, [RZ] ;  /* 0x00000000fffff984 */ /* 0x000fe20000000800 */
[----:B------:R-:W-:Y:S01]  /*3840*/  @!PT LDS RZ, [RZ] ;  /* 0x00000000fffff984 */ /* 0x000fe20000000800 */
[----:B------:R-:W-:Y:S01]  /*3850*/  @!PT LDS RZ, [RZ] ;  /* 0x00000000fffff984 */ /* 0x000fe20000000800 */
[----:B------:R-:W-:Y:S01]  /*3860*/  @!PT LDS RZ, [RZ] ;  /* 0x00000000fffff984 */ /* 0x000fe20000000800 */
[----:B------:R2:W-:Y:S06]  /*3870*/  MEMBAR.ALL.CTA ;  /* 0x0000000000007992 */ /* 0x0005ec0000008000 */
[----:B--2---:R-:W2:Y:S01]  /*3880*/  FENCE.VIEW.ASYNC.S ;  /* 0x00000000000073c6 */ /* 0x004ea20000000000 */
[----:B------:R-:W-:-:S04]  /*3890*/  PRMT R0, RZ, 0x654, R0 ;  /* 0x00000654ff007816 */ /* 0x000fc80000000000 */
[----:B--2---:R2:W-:Y:S01]  /*38a0*/  SYNCS.ARRIVE.TRANS64.RED.A1T0 RZ, [R0+URZ], RZ ;  /* 0x000000ff00ff79a7 */ /* 0x0045e200081004ff */
[----:B-1----:R-:W-:Y:S01]  /*38b0*/  LOP3.LUT P1, RZ, R6, 0x1, RZ, 0xc0, !PT ;  /* 0x0000000106ff7812 */ /* 0x002fe2000782c0ff */
[----:B--2---:R-:W-:-:S12]  /*38c0*/  BRA.U UP2, `(.L_x_70) ;  /* 0x0000000502087547 */ /* 0x004fd8000b800000 */
[----:B------:R-:W1:Y:S01]  /*38d0*/  LDCU UR6, c[0x0][0x38c] ;  /* 0x00007180ff0677ac */ /* 0x000e620008000800 */
[----:B------:R-:W-:Y:S02]  /*38e0*/  PLOP3.LUT P2, PT, PT, PT, PT, 0x80, 0x8 ;  /* 0x000000000008781c */ /* 0x000fe40003f4f070 */
[----:B------:R-:W-:Y:S01]  /*38f0*/  SHF.L.U32 R5, R9, 0x1f, RZ ;  /* 0x0000001f09057819 */ /* 0x000fe200000006ff */
[----:B------:R-:W-:Y:S02]  /*3900*/  ULEA UR7, UR17, UR5, 0x3 ;  /* 0x0000000511077291 */ /* 0x000fe4000f8e18ff */
[----:B------:R-:W-:Y:S02]  /*3910*/  ULEA UR10, UR17, UR21, 0x6 ;  /* 0x00000015110a7291 */ /* 0x000fe4000f8e30ff */
[----:B-1----:R-:W-:-:S06]  /*3920*/  UISETP.GE.AND UP0, UPT, UR6, 0x1, UPT ;  /* 0x000000010600788c */ /* 0x002fcc000bf06270 */
[----:B------:R-:W-:-:S05]  /*3930*/  PLOP3.LUT P0, PT, PT, PT, UP0, 0x80, 0x8 ;  /* 0x000000000008781c */ /* 0x000fca0003f0f008 */
[----:B------:R-:W-:-:S08]  /*3940*/  @UP0 ULEA UR6, UR16, UR5, 0x3 ;  /* 0x0000000510060291 */ /* 0x000fd0000f8e18ff */
[----:B------:R-:W-:-:S04]  /*3950*/  @P0 SHF.L.U32 R0, R2, 0x1f, RZ ;  /* 0x0000001f02000819 */ /* 0x000fc800000006ff */
[----:B------:R1:W2:Y:S01]  /*3960*/  @P0 SYNCS.PHASECHK.TRANS64.TRYWAIT P2, [UR6], R0 ;  /* 0x00000000ff0005a7 */ /* 0x0002a20008041106 */
[----:B------:R-:W3:Y:S02]  /*3970*/  SYNCS.PHASECHK.TRANS64.TRYWAIT P0, [UR7+0xf0], R5 ;  /* 0x0000f005ff0075a7 */ /* 0x000ee40008001107 */
[----:B-123--:R-:W-:Y:S05]  /*3980*/  @!P0 BRA `(.L_x_71) ;  /* 0x0000005400c48947 */ /* 0x00efea0003800000 */
.L_x_175:
[----:B------:R-:W-:Y:S01]  /*3990*/  UMOV UR14, UR15 ;  /* 0x0000000f000e7c82 */ /* 0x000fe20008000000 */
[----:B------:R-:W-:Y:S05]  /*39a0*/  BRA.U !UP0, `(.L_x_72) ;  /* 0x0000000108c07547 */ /* 0x000fea000b800000 */
[----:B------:R-:W-:Y:S02]  /*39b0*/  UIADD3 UR14, UPT, UPT, UR18, UR15, URZ ;  /* 0x0000000f120e7290 */ /* 0x000fe4000fffe0ff */
[----:B------:R-:W-:Y:S01]  /*39c0*/  UPLOP3.LUT UP3, UPT, UPT, UPT, UPT, 0x40, 0x4 ;  /* 0x000000000004789c */ /* 0x000fe20003f6e870 */
[----:B------:R-:W-:Y:S01]  /*39d0*/  UMOV UR13, UR4 ;  /* 0x00000004000d7c82 */ /* 0x000fe20008000000 */
[----:B------:R-:W-:-:S09]  /*39e0*/  UMOV UR46, UR16 ;  /* 0x00000010002e7c82 */ /* 0x000fd20008000000 */
.L_x_75:
[----:B--2---:R-:W-:Y:S01]  /*39f0*/  ULEA UR6, UR46, UR5, 0x3 ;  /* 0x000000052e067291 */ /* 0x004fe2000f8e18ff */
[----:B---3--:R-:W-:Y:S11]  /*3a00*/  @P2 BRA `(.L_x_73) ;  /* 0x00000000000c2947 */ /* 0x008ff60003800000 */
[----:B-1----:R-:W-:Y:S04]  /*3a10*/  SHF.L.U32 R5, R2, 0x1f, RZ ;  /* 0x0000001f02057819 */ /* 0x002fe800000006ff */
[----:B------:R-:W1:Y:S02]  /*3a20*/  SYNCS.PHASECHK.TRANS64.TRYWAIT P0, [UR6], R5 ;  /* 0x00000005ff0075a7 */ /* 0x000e640008001106 */
[----:B-1----:R-:W-:Y:S05]  /*3a30*/  @!P0 BRA `(.L_x_74) ;  /* 0x0000005400b08947 */ /* 0x002fea0003800000 */
.L_x_73:
[----:B------:R-:W-:Y:S01]  /*3a40*/  UISETP.NE.AND UP0, UPT, UR13, 0x1, UPT ;  /* 0x000000010d00788c */ /* 0x000fe2000bf05270 */
[----:B------:R-:W-:Y:S01]  /*3a50*/  PLOP3.LUT P2, PT, PT, PT, PT, 0x80, 0x8 ;  /* 0x000000000008781c */ /* 0x000fe20003f4f070 */
[----:B------:R-:W-:Y:S02]  /*3a60*/  UIADD3 UR16, UPT, UPT, UR46, 0x1, URZ ;  /* 0x000000012e107890 */ /* 0x000fe4000fffe0ff */
[----:B------:R-:W-:Y:S02]  /*3a70*/  ULEA UR32, UR46, UR20, 0x9 ;  /* 0x000000142e207291 */ /* 0x000fe4000f8e48ff */
[----:B------:R-:W-:Y:S01]  /*3a80*/  UISETP.NE.AND UP1, UPT, UR16, 0x6, UPT ;  /* 0x000000061000788c */ /* 0x000fe2000bf25270 */
[----:B------:R-:W-:Y:S01]  /*3a90*/  PLOP3.LUT P0, PT, PT, PT, UP0, 0x80, 0x8 ;  /* 0x000000000008781c */ /* 0x000fe20003f0f008 */
[----:B------:R-:W-:Y:S02]  /*3aa0*/  UIADD3 UR44, UPT, UPT, UR32, 0x80, URZ ;  /* 0x00000080202c7890 */ /* 0x000fe4000fffe0ff */
[----:B------:R-:W-:Y:S02]  /*3ab0*/  USEL UR31, URZ, 0x1, UP1 ;  /* 0x00000001ff1f7887 */ /* 0x000fe40008800000 */
[----:B------:R-:W-:Y:S02]  /*3ac0*/  USEL UR16, UR16, URZ, UP1 ;  /* 0x000000ff10107287 */ /* 0x000fe40008800000 */
[----:B------:R-:W-:Y:S02]  /*3ad0*/  UIADD3 UR40, UPT, UPT, UR32, 0x100, URZ ;  /* 0x0000010020287890 */ /* 0x000fe4000fffe0ff */
[----:B------:R-:W-:Y:S01]  /*3ae0*/  @UP0 ULEA UR30, UR16, UR5, 0x3 ;  /* 0x00000005101e0291 */ /* 0x000fe2000f8e18ff */
[----:B------:R-:W-:Y:S01]  /*3af0*/  LOP3.LUT R2, R2, UR31, RZ, 0x3c, !PT ;  /* 0x0000001f02027c12 */ /* 0x000fe2000f8e3cff */
[----:B------:R-:W-:Y:S02]  /*3b00*/  UIADD3 UR36, UPT, UPT, UR32, 0x180, URZ ;  /* 0x0000018020247890 */ /* 0x000fe4000fffe0ff */
[----:B------:R-:W-:Y:S01]  /*3b10*/  UIADD3 UR6, UPT, UPT, UR6, 0x30, URZ ;  /* 0x0000003006067890 */ /* 0x000fe2000fffe0ff */
[----:B-1----:R-:W-:Y:S01]  /*3b20*/  @P0 SHF.L.U32 R0, R2, 0x1f, RZ ;  /* 0x0000001f02000819 */ /* 0x002fe200000006ff */
[----:B------:R-:W-:Y:S02]  /*3b30*/  UIADD3 UR15, UPT, UPT, UR15, 0x1, URZ ;  /* 0x000000010f0f7890 */ /* 0x000fe4000fffe0ff */
[----:B------:R-:W-:Y:S01]  /*3b40*/  UIADD3 UR13, UPT, UPT, UR13, -0x1, URZ ;  /* 0xffffffff0d0d7890 */ /* 0x000fe2000fffe0ff */
[----:B------:R2:W3:Y:S01]  /*3b50*/  @P0 SYNCS.PHASECHK.TRANS64.TRYWAIT P2, [UR30], R0 ;  /* 0x00000000ff0005a7 */ /* 0x0004e2000804111e */
[----:B------:R-:W-:Y:S02]  /*3b60*/  ULEA UR30, UR46, UR19, 0x9 ;  /* 0x000000132e1e7291 */ /* 0x000fe4000f8e48ff */
[----:B------:R-:W-:Y:S02]  /*3b70*/  UISETP.NE.AND UP0, UPT, UR15, UR14, UPT ;  /* 0x0000000e0f00728c */ /* 0x000fe4000bf05270 */
[----:B------:R-:W-:Y:S02]  /*3b80*/  UIADD3 UR42, UPT, UPT, UR30, 0x80, URZ ;  /* 0x000000801e2a7890 */ /* 0x000fe4000fffe0ff */
[----:B------:R-:W-:Y:S02]  /*3b90*/  UIADD3 UR38, UPT, UPT, UR30, 0x100, URZ ;  /* 0x000001001e267890 */ /* 0x000fe4000fffe0ff */
[----:B------:R-:W-:Y:S01]  /*3ba0*/  UIADD3 UR34, UPT, UPT, UR30, 0x180, URZ ;  /* 0x000001801e227890 */ /* 0x000fe2000fffe0ff */
[----:B------:R-:W-:Y:S01]  /*3bb0*/  UMOV UR33, 0x40004040 ;  /* 0x4000404000217882 */ /* 0x000fe20000000000 */
[----:B------:R-:W-:Y:S01]  /*3bc0*/  UMOV UR31, 0x40004040 ;  /* 0x40004040001f7882 */ /* 0x000fe20000000000 */
[----:B------:R-:W-:Y:S01]  /*3bd0*/  UMOV UR45, 0x40004040 ;  /* 0x40004040002d7882 */ /* 0x000fe20000000000 */
[----:B------:R2:W-:Y:S01]  /*3be0*/  UTCHMMA.2CTA gdesc[UR32], gdesc[UR30], tmem[UR10], tmem[UR28], idesc[UR29], UP3 ;  /* 0x00ff1c1e200075ea */ /* 0x0005e20009a0000a */
[----:B------:R-:W-:Y:S01]  /*3bf0*/  UPLOP3.LUT UP3, UPT, UPT, UPT, UPT, 0x80, 0x8 ;  /* 0x000000000008789c */ /* 0x000fe20003f6f070 */
[----:B------:R-:W-:Y:S01]  /*3c00*/  UMOV UR43, 0x40004040 ;  /* 0x40004040002b7882 */ /* 0x000fe20000000000 */
[----:B------:R-:W-:Y:S01]  /*3c10*/  UMOV UR41, 0x40004040 ;  /* 0x4000404000297882 */ /* 0x000fe20000000000 */
[----:B------:R2:W-:Y:S01]  /*3c20*/  UTCHMMA.2CTA gdesc[UR44], gdesc[UR42], tmem[UR10], tmem[UR26], idesc[UR27], UPT ;  /* 0x00ff1a2a2c0075ea */ /* 0x0005e2000ba0000a */
[----:B------:R-:W-:Y:S01]  /*3c30*/  UMOV UR39, 0x40004040 ;  /* 0x4000404000277882 */ /* 0x000fe20000000000 */
[----:B------:R-:W-:Y:S01]  /*3c40*/  UMOV UR37, 0x40004040 ;  /* 0x4000404000257882 */ /* 0x000fe20000000000 */
[----:B------:R-:W-:Y:S01]  /*3c50*/  UMOV UR35, 0x40004040 ;  /* 0x4000404000237882 */ /* 0x000fe20000000000 */
[----:B------:R2:W-:Y:S01]  /*3c60*/  UTCHMMA.2CTA gdesc[UR40], gdesc[UR38], tmem[UR10], tmem[UR24], idesc[UR25], UPT ;  /* 0x00ff1826280075ea */ /* 0x0005e2000ba0000a */
[----:B------:R2:W-:Y:S01]  /*3c70*/  UTCHMMA.2CTA gdesc[UR36], gdesc[UR34], tmem[UR10], tmem[UR22], idesc[UR23], UPT ;  /* 0x00ff1622240075ea */ /* 0x0005e2000ba0000a */
[----:B------:R2:W-:Y:S01]  /*3c80*/  UTCBAR.2CTA.MULTICAST [UR6], URZ, UR12 ;  /* 0x000000ff060073e9 */ /* 0x0005e2000820080c */
[----:B------:R-:W-:Y:S01]  /*3c90*/  UMOV UR46, UR16 ;  /* 0x00000010002e7c82 */ /* 0x000fe20008000000 */
[----:B------:R-:W-:Y:S05]  /*3ca0*/  BRA.U UP0, `(.L_x_75) ;  /* 0xfffffffd00507547 */ /* 0x000fea000b83ffff */
.L_x_72:
[----:B------:R-:W-:Y:S01]  /*3cb0*/  UIADD3 UR7, UPT, UPT, UR7, 0xd0, URZ ;  /* 0x000000d007077890 */ /* 0x000fe2000fffe0ff */
[----:B------:R-:W-:-:S08]  /*3cc0*/  UMOV UR15, UR14 ;  /* 0x0000000e000f7c82 */ /* 0x000fd00008000000 */
[----:B------:R4:W-:Y:S01]  /*3cd0*/  UTCBAR.2CTA.MULTICAST [UR7], URZ, UR11 ;  /* 0x000000ff070073e9 */ /* 0x0009e2000820080b */
[----:B------:R-:W-:Y:S02]  /*3ce0*/  NOP ;  /* 0x0000000000007918 */ /* 0x000fe40000000000 */
.L_x_70:
[----:B------:R-:W-:Y:S01]  /*3cf0*/  UIADD3 UR17, UPT, UPT, UR17, 0x1, URZ ;  /* 0x0000000111117890 */ /* 0x000fe2000fffe0ff */
[----:B------:R-:W-:-:S03]  /*3d00*/  ISETP.NE.AND P0, PT, R8, 0x2, PT ;  /* 0x000000020800780c */ /* 0x000fc60003f05270 */
[----:B------:R-:W-:Y:S01]  /*3d10*/  UISETP.NE.AND UP0, UPT, UR17, 0x4, UPT ;  /* 0x000000041100788c */ /* 0x000fe2000bf05270 */
[----:B-12---:R-:W-:Y:S02]  /*3d20*/  SEL R0, RZ, 0x1, P0 ;  /* 0x00000001ff007807 */ /* 0x006fe40000000000 */
[----:B------:R-:W-:Y:S01]  /*3d30*/  SEL R8, R8, RZ, P0 ;  /* 0x000000ff08087207 */ /* 0x000fe20000000000 */
[----:B------:R-:W-:Y:S01]  /*3d40*/  USEL UR6, URZ, 0x1, UP0 ;  /* 0x00000001ff067887 */ /* 0x000fe20008000000 */
[----:B------:R-:W-:Y:S01]  /*3d50*/  LOP3.LUT R3, R3, R0, RZ, 0x3c, !PT ;  /* 0x0000000003037212 */ /* 0x000fe200078e3cff */
[----:B------:R-:W-:-:S04]  /*3d60*/  USEL UR17, UR17, URZ, UP0 ;  /* 0x000000ff11117287 */ /* 0x000fc80008000000 */
[----:B------:R-:W-:Y:S01]  /*3d70*/  LOP3.LUT R9, R9, UR6, RZ, 0x3c, !PT ;  /* 0x0000000609097c12 */ /* 0x000fe2000f8e3cff */
[----:B------:R-:W-:Y:S07]  /*3d80*/  @P1 BRA `(.L_x_76) ;  /* 0xfffffff800881947 */ /* 0x000fee000383ffff */
[----:B------:R-:W1:Y:S01]  /*3d90*/  S2UR UR4, SR_CgaCtaId ;  /* 0x00000000000479c3 */ /* 0x000e620000008800 */
[----:B------:R-:W-:Y:S01]  /*3da0*/  ELECT P0, URZ, PT ;  /* 0x0000000000ff782f */ /* 0x000fe20003800000 */
[----:B------:R-:W-:Y:S01]  /*3db0*/  HFMA2 R0, -RZ, RZ, 0, 5.9604644775390625e-08 ;  /* 0x00000001ff007431 */ /* 0x000fe200000001ff */
[----:B------:R-:W-:-:S05]  /*3dc0*/  UMOV UR6, 0x40 ;  /* 0x0000004000067882 */ /* 0x000fca0000000000 */
[----:B------:R-:W-:Y:S01]  /*3dd0*/  UVIRTCOUNT.DEALLOC.SMPOOL 0x80 ;  /* 0x000000800000784c */ /* 0x000fe20000000000 */
[----:B------:R-:W-:Y:S02]  /*3de0*/  UISETP.NE.AND UP0, UPT, UR9, URZ, UPT ;  /* 0x000000ff0900728c */ /* 0x000fe4000bf05270 */
[----:B-1----:R-:W-:-:S09]  /*3df0*/  ULEA UR4, UR4, UR6, 0x18 ;  /* 0x0000000604047291 */ /* 0x002fd2000f8ec0ff */
[----:B------:R1:W-:Y:S01]  /*3e00*/  @P0 STS.U8 [UR4+0x1c], R0 ;  /* 0x00001c00ff000988 */ /* 0x0003e20008000004 */
[----:B------:R-:W-:Y:S05]  /*3e10*/  BRA.U UP0, `(.L_x_77) ;  /* 0x0000000100a07547 */ /* 0x000fea000b800000 */
[----:B------:R-:W-:Y:S01]  /*3e20*/  UIADD3 UR6, UPT, UPT, UR5, 0xf0, URZ ;  /* 0x000000f005067890 */ /* 0x000fe2000fffe0ff */
[----:B------:R-:W-:-:S03]  /*3e30*/  SHF.L.U32 R3, R9, 0x1f, RZ ;  /* 0x0000001f09037819 */ /* 0x000fc600000006ff */
[----:B----4-:R-:W-:-:S09]  /*3e40*/  ULEA UR7, UR17, UR6, 0x3 ;  /* 0x0000000611077291 */ /* 0x010fd2000f8e18ff */
[----:B------:R-:W2:Y:S02]  /*3e50*/  SYNCS.PHASECHK.TRANS64.TRYWAIT P0, [UR7], R3 ;  /* 0x00000003ff0075a7 */ /* 0x000ea40008001107 */
[----:B--2---:R-:W-:Y:S05]  /*3e60*/  @!P0 BRA `(.L_x_78) ;  /* 0x0000005000bc8947 */ /* 0x004fea0003800000 */
.L_x_178:
        /* <DEDUP_REMOVED lines=9> */
.L_x_180:
        /* <DEDUP_REMOVED lines=9> */
.L_x_182:
[----:B------:R-:W-:-:S04]  /*3f90*/  UIADD3 UR9, UPT, UPT, UR9, 0x1, URZ ;  /* 0x0000000109097890 */ /* 0x000fc8000fffe0ff */
[----:B------:R-:W-:-:S04]  /*3fa0*/  UISETP.NE.AND UP1, UPT, UR9, 0x4, UPT ;  /* 0x000000040900788c */ /* 0x000fc8000bf25270 */
[----:B------:R-:W-:Y:S02]  /*3fb0*/  USEL UR7, URZ, 0x1, UP1 ;  /* 0x00000001ff077887 */ /* 0x000fe40008800000 */
[----:B------:R-:W-:-:S04]  /*3fc0*/  USEL UR9, UR9, URZ, UP1 ;  /* 0x000000ff09097287 */ /* 0x000fc80008800000 */
[----:B------:R-:W-:Y:S01]  /*3fd0*/  ULEA UR9, UR9, UR6, 0x3 ;  /* 0x0000000609097291 */ /* 0x000fe2000f8e18ff */
[----:B-1----:R-:W-:-:S04]  /*3fe0*/  LOP3.LUT R3, R2, UR7, RZ, 0x3c, !PT ;  /* 0x0000000702037c12 */ /* 0x002fc8000f8e3cff */
[----:B------:R-:W-:Y:S01]  /*3ff0*/  SHF.L.U32 R3, R3, 0x1f, RZ ;  /* 0x0000001f03037819 */ /* 0x000fe200000006ff */
[----:B------:R-:W-:-:S04]  /*4000*/  IMAD.U32 R0, RZ, RZ, UR9 ;  /* 0x00000009ff007e24 */ /* 0x000fc8000f8e00ff */
[----:B------:R1:W2:Y:S03]  /*4010*/  SYNCS.PHASECHK.TRANS64.TRYWAIT P0, [R0+URZ], R3 ;  /* 0x00000003000075a7 */ /* 0x0002a600080011ff */
[----:B--2---:R-:W-:Y:S05]  /*4020*/  @!P0 NANOSLEEP.SYNCS 0x989680 ;  /* 0x009896800000895d */ /* 0x004fea0003900000 */
[----:B------:R-:W2:Y:S02]  /*4030*/  @!P0 SYNCS.PHASECHK.TRANS64 P0, [R0+URZ], R3 ;  /* 0x00000003000085a7 */ /* 0x000ea400080010ff */
[----:B--2---:R-:W-:Y:S05]  /*4040*/  @P0 BRA `(.L_x_81) ;  /* 0x0000000000200947 */ /* 0x004fea0003800000 */
.L_x_82:
[----:B--2---:R2:W4:Y:S02]  /*4050*/  SYNCS.PHASECHK.TRANS64.TRYWAIT P0, [R0+URZ], R3 ;  /* 0x00000003000075a7 */ /* 0x00452400080011ff */
[----:B----4-:R-:W-:Y:S05]  /*4060*/  @!P0 NANOSLEEP.SYNCS 0x989680 ;  /* 0x009896800000895d */ /* 0x010fea0003900000 */
[----:B------:R-:W4:Y:S02]  /*4070*/  @!P0 SYNCS.PHASECHK.TRANS64 P0, [R0+URZ], R3 ;  /* 0x00000003000085a7 */ /* 0x000f2400080010ff */
[----:B----4-:R-:W-:Y:S05]  /*4080*/  @!P0 BRA `(.L_x_82) ;  /* 0xfffffffc00f08947 */ /* 0x010fea000383ffff */
[----:B------:R-:W-:Y:S05]  /*4090*/  BRA `(.L_x_81) ;  /* 0x00000000000c7947 */ /* 0x000fea0003800000 */
.L_x_77:
[----:B------:R-:W-:-:S04]  /*40a0*/  UIADD3 UR6, UPT, UPT, UR5, 0x130, URZ ;  /* 0x0000013005067890 */ /* 0x000fc8000fffe0ff */
[----:B------:R-:W-:-:S09]  /*40b0*/  UPRMT UR6, UR8, 0x654, UR6 ;  /* 0x0000065408067896 */ /* 0x000fd20008000006 */
[----:B------:R-:W-:Y:S03]  /*40c0*/  SYNCS.ARRIVE.TRANS64.RED.A1T0 RZ, [UR6], RZ ;  /* 0x000000ffffff79a7 */ /* 0x000fe60008100406 */
.L_x_81:
[----:B-12---:R-:W-:Y:S01]  /*40d0*/  SHF.L.U32 R3, RZ, 0x1f, RZ ;  /* 0x0000001fff037819 */ /* 0x006fe200000006ff */
[----:B------:R-:W-:Y:S01]  /*40e0*/  UIADD3 UR6, UPT, UPT, UR5, 0x130, URZ ;  /* 0x0000013005067890 */ /* 0x000fe2000fffe0ff */
[----:B------:R-:W-:Y:S02]  /*40f0*/  PLOP3.LUT P0, PT, PT, PT, UP0, 0x80, 0x8 ;  /* 0x000000000008781c */ /* 0x000fe40003f0f008 */
[----:B------:R-:W1:Y:S02]  /*4100*/  SYNCS.PHASECHK.TRANS64.TRYWAIT P1, [UR5+0x130], R3 ;  /* 0x00013003ff0075a7 */ /* 0x000e640008021105 */
[----:B-1----:R-:W-:Y:S09]  /*4110*/  @!P1 BRA `(.L_x_83) ;  /* 0x0000005000589947 */ /* 0x002ff20003800000 */
.L_x_184:
[----:B------:R-:W-:Y:S01]  /*4120*/  @!UP0 UPRMT UR6, UR8, 0x654, UR6 ;  /* 0x0000065408068896 */ /* 0x000fe20008000006 */
[----:B------:R-:W-:Y:S02]  /*4130*/  UMOV UR5, 0x1 ;  /* 0x0000000100057882 */ /* 0x000fe40000000000 */
[----:B------:R-:W-:-:S06]  /*4140*/  UMOV UR8, 0xffff ;  /* 0x0000ffff00087882 */ /* 0x000fcc0000000000 */
[----:B------:R-:W-:Y:S01]  /*4150*/  @!P0 SYNCS.ARRIVE.TRANS64.RED.A1T0 RZ, [UR6], RZ ;  /* 0x000000ffffff89a7 */ /* 0x000fe20008100406 */
[----:B------:R-:W-:Y:S01]  /*4160*/  NOP ;  /* 0x0000000000007918 */ /* 0x000fe20000000000 */
[----:B-1----:R-:W1:Y:S01]  /*4170*/  LDS R0, [UR4+0x14] ;  /* 0x00001404ff007984 */ /* 0x002e620008000800 */
[----:B------:R-:W-:-:S04]  /*4180*/  ULOP3.LUT UR6, UR21, 0xffff, URZ, 0xc0, !UPT ;  /* 0x0000ffff15067892 */ /* 0x000fc8000f8ec0ff */
[----:B------:R-:W-:-:S04]  /*4190*/  USHF.R.U32.HI UR6, URZ, 0x5, UR6 ;  /* 0x00000005ff067899 */ /* 0x000fc80008011606 */
[----:B------:R-:W-:Y:S02]  /*41a0*/  USHF.L.U32 UR8, UR8, UR6, URZ ;  /* 0x0000000608087299 */ /* 0x000fe400080006ff */
[----:B------:R-:W-:-:S04]  /*41b0*/  USHF.L.U32 UR5, UR5, UR6, URZ ;  /* 0x0000000605057299 */ /* 0x000fc800080006ff */
[----:B-1----:R-:W-:-:S04]  /*41c0*/  LOP3.LUT R0, R0, UR8, RZ, 0xc0, !PT ;  /* 0x0000000800007c12 */ /* 0x002fc8000f8ec0ff */
[----:B------:R-:W-:-:S13]  /*41d0*/  ISETP.NE.AND P0, PT, R0, UR8, PT ;  /* 0x0000000800007c0c */ /* 0x000fda000bf05270 */
[----:B------:R-:W-:Y:S05]  /*41e0*/  @P0 BRA `(.L_x_84) ;  /* 0x0000000000580947 */ /* 0x000fea0003800000 */
[----:B------:R-:W1:Y:S02]  /*41f0*/  LDS R0, [UR4+0x18] ;  /* 0x00001804ff007984 */ /* 0x000e640008000800 */
[----:B-1----:R-:W-:-:S04]  /*4200*/  LOP3.LUT R0, R0, UR5, RZ, 0xc0, !PT ;  /* 0x0000000500007c12 */ /* 0x002fc8000f8ec0ff */
[----:B------:R-:W-:-:S13]  /*4210*/  ISETP.NE.AND P0, PT, R0, UR5, PT ;  /* 0x0000000500007c0c */ /* 0x000fda000bf05270 */
[----:B------:R-:W-:Y:S05]  /*4220*/  @P0 BRA `(.L_x_85) ;  /* 0x00000000003c0947 */ /* 0x000fea0003800000 */
[----:B------:R-:W1:Y:S01]  /*4230*/  S2R R2, SR_LANEID ;  /* 0x0000000000027919 */ /* 0x000e620000000000 */
[----:B------:R-:W-:Y:S01]  /*4240*/  ULOP3.LUT UR8, URZ, UR8, URZ, 0x33, !UPT ;  /* 0x00000008ff087292 */ /* 0x000fe2000f8e33ff */
[----:B------:R-:W-:Y:S01]  /*4250*/  LOP3.LUT R4, RZ, UR5, RZ, 0x33, !PT ;  /* 0x00000005ff047c12 */ /* 0x000fe2000f8e33ff */
[----:B----4-:R-:W-:Y:S02]  /*4260*/  VOTEU.ANY UR7, UPT, PT ;  /* 0x0000000000077886 */ /* 0x010fe400038e0100 */
[----:B------:R-:W-:Y:S01]  /*4270*/  UFLO.U32 UR7, UR7 ;  /* 0x00000007000772bd */ /* 0x000fe200080e0000 */
[----:B------:R-:W2:Y:S01]  /*4280*/  REDUX UR5, R4 ;  /* 0x00000000040573c4 */ /* 0x000ea20000000000 */
[----:B------:R-:W-:-:S06]  /*4290*/  IMAD.U32 R0, RZ, RZ, UR8 ;  /* 0x00000008ff007e24 */ /* 0x000fcc000f8e00ff */
[----:B------:R4:W-:Y:S01]  /*42a0*/  UTCATOMSWS.AND URZ, UR8 ;  /* 0x0000000800ff79e3 */ /* 0x0009e20008000000 */
[----:B------:R-:W3:Y:S01]  /*42b0*/  REDUX UR6, R0 ;  /* 0x00000000000673c4 */ /* 0x000ee20000000000 */
[----:B-1----:R-:W-:Y:S01]  /*42c0*/  ISETP.EQ.U32.AND P0, PT, R2, UR7, PT ;  /* 0x0000000702007c0c */ /* 0x002fe2000bf02070 */
[----:B--2---:R-:W-:Y:S01]  /*42d0*/  IMAD.U32 R2, RZ, RZ, UR5 ;  /* 0x00000005ff027e24 */ /* 0x004fe2000f8e00ff */
[----:B---3--:R-:W-:-:S11]  /*42e0*/  MOV R3, UR6 ;  /* 0x0000000600037c02 */ /* 0x008fd60008000f00 */
[----:B------:R4:W-:Y:S04]  /*42f0*/  @P0 ATOMS.AND RZ, [UR4+0x14], R3 ;  /* 0x00001403ffff098c */ /* 0x0009e8000a800004 */
[----:B------:R4:W-:Y:S01]  /*4300*/  @P0 ATOMS.AND RZ, [UR4+0x18], R2 ;  /* 0x00001802ffff098c */ /* 0x0009e2000a800004 */
[----:B------:R-:W-:Y:S05]  /*4310*/  BRA `(.L_x_86) ;  /* 0x0000000000147947 */ /* 0x000fea0003800000 */
.L_x_85:
[----:B------:R-:W-:Y:S02]  /*4320*/  MOV R2, 0x4340 ;  /* 0x0000434000027802 */ /* 0x000fe40000000f00 */
[----:B---345:R-:W-:Y:S05]  /*4330*/  CALL.REL.NOINC `($__internal_0_$__cuda_sm10x_tcgen05_guardrail_trap_col_being_dealloced_not_returned_by_alloc) ;  /* 0x0000005400387944 */ /* 0x038fea0003c00000 */
[----:B------:R-:W-:Y:S05]  /*4340*/  BRA `(.L_x_86) ;  /* 0x0000000000087947 */ /* 0x000fea0003800000 */
.L_x_84:
[----:B------:R-:W-:Y:S02]  /*4350*/  MOV R2, 0x4370 ;  /* 0x0000437000027802 */ /* 0x000fe40000000f00 */
[----:B---345:R-:W-:Y:S05]  /*4360*/  CALL.REL.NOINC `($__internal_2_$__cuda_sm10x_tcgen05_guardrail_trap_unallocated_columns_being_dealloced) ;  /* 0x0000005400447944 */ /* 0x038fea0003c00000 */
.L_x_86:
[----:B------:R-:W-:Y:S01]  /*4370*/  NOP ;  /* 0x0000000000007918 */ /* 0x000fe20000000000 */
[----:B----4-:R-:W-:Y:S05]  /*4380*/  EXIT ;  /* 0x000000000000794d */ /* 0x010fea0003800000 */
.L_x_57:
[----:B------:R-:W-:-:S09]  /*4390*/  UISETP.NE.OR UP4, UPT, UR10, 0x3, !UP4 ;  /* 0x000000030a00788c */ /* 0x000fd2000e785670 */
[----:B------:R-:W-:Y:S05]  /*43a0*/  BRA.U UP4, `(.L_x_87) ;  /* 0x0000001104687547 */ /* 0x000fea000b800000 */
[----:B------:R-:W1:Y:S01]  /*43b0*/  LDC R0, c[0x0][0xb30] ;  /* 0x0002cc00ff007b82 */ /* 0x000e620000000800 */
[----:B------:R-:W-:Y:S01]  /*43c0*/  UMOV UR5, 0x400 ;  /* 0x0000040000057882 */ /* 0x000fe20000000000 */
[----:B------:R-:W-:Y:S01]  /*43d0*/  IMAD.MOV.U32 R36, RZ, RZ, 0x1 ;  /* 0x00000001ff247424 */ /* 0x000fe200078e00ff */
[----:B------:R-:W-:Y:S01]  /*43e0*/  ULEA UR5, UR37, UR5, 0x18 ;  /* 0x0000000525057291 */ /* 0x000fe2000f8ec0ff */
[----:B-----5:R-:W-:Y:S01]  /*43f0*/  CS2R R32, SRZ ;  /* 0x0000000000207805 */ /* 0x020fe2000001ff00 */
[----:B------:R-:W-:Y:S01]  /*4400*/  IMAD.MOV.U32 R25, RZ, RZ, 0x1000 ;  /* 0x00001000ff197424 */ /* 0x000fe200078e00ff */
[----:B------:R-:W-:Y:S02]  /*4410*/  UPLOP3.LUT UP0, UPT, UPT, UPT, UPT, 0x40, 0x4 ;  /* 0x000000000004789c */ /* 0x000fe40003f0e870 */
[----:B------:R-:W2:Y:S01]  /*4420*/  LDC R23, c[0x0][0x370] ;  /* 0x0000dc00ff177b82 */ /* 0x000ea20000000800 */
[----:B------:R-:W-:Y:S02]  /*4430*/  UIADD3 UR6, UPT, UPT, UR5, 0x78, URZ ;  /* 0x0000007805067890 */ /* 0x000fe4000fffe0ff */
[----:B------:R-:W-:-:S02]  /*4440*/  UIADD3 UR41, UPT, UPT, UR5, 0x60, URZ ;  /* 0x0000006005297890 */ /* 0x000fc4000fffe0ff */
[----:B------:R-:W-:Y:S02]  /*4450*/  UIADD3 UR33, UPT, UPT, UR5, 0x68, URZ ;  /* 0x0000006805217890 */ /* 0x000fe4000fffe0ff */
[----:B------:R-:W-:Y:S01]  /*4460*/  UIADD3 UR25, UPT, UPT, UR5, 0x70, URZ ;  /* 0x0000007005197890 */ /* 0x000fe2000fffe0ff */
[----:B------:R-:W3:Y:S01]  /*4470*/  LDC R2, c[0x0][0xb0c] ;  /* 0x0002c300ff027b82 */ /* 0x000ee20000000800 */
[----:B------:R-:W-:-:S07]  /*4480*/  UPRMT UR6, UR37, 0x654, UR6 ;  /* 0x0000065425067896 */ /* 0x000fce0008000006 */
[----:B------:R-:W4:Y:S01]  /*4490*/  LDC R22, c[0x0][0xb20] ;  /* 0x0002c800ff167b82 */ /* 0x000f220000000800 */
[----:B-1----:R-:W-:-:S07]  /*44a0*/  ISETP.NE.AND P1, PT, R0, 0x1, PT ;  /* 0x000000010000780c */ /* 0x002fce0003f25270 */
[----:B------:R-:W1:Y:S08]  /*44b0*/  LDC.64 R38, c[0x0][0x348] ;  /* 0x0000d200ff267b82 */ /* 0x000e700000000a00 */
[----:B------:R-:W1:Y:S08]  /*44c0*/  LDC.64 R16, c[0x0][0x888] ;  /* 0x00022200ff107b82 */ /* 0x000e700000000a00 */
[----:B------:R-:W1:Y:S08]  /*44d0*/  LDC.64 R20, c[0x0][0xb10] ;  /* 0x0002c400ff147b82 */ /* 0x000e700000000a00 */
[----:B------:R-:W1:Y:S08]  /*44e0*/  LDC.64 R6, c[0x0][0xb18] ;  /* 0x0002c600ff067b82 */ /* 0x000e700000000a00 */
[----:B------:R-:W1:Y:S08]  /*44f0*/  LDC.64 R4, c[0x0][0xb28] ;  /* 0x0002ca00ff047b82 */ /* 0x000e700000000a00 */
[----:B------:R-:W1:Y:S08]  /*4500*/  LDC.64 R18, c[0x0][0x890] ;  /* 0x00022400ff127b82 */ /* 0x000e700000000a00 */
[----:B--234-:R-:W1:Y:S02]  /*4510*/  LDC R24, c[0x0][0x374] ;  /* 0x0000dd00ff187b82 */ /* 0x01ce640000000800 */
.L_x_98:
[C---:B------:R-:W-:Y:S02]  /*4520*/  LEA R0, R33.reuse, UR5, 0x3 ;  /* 0x0000000521007c11 */ /* 0x040fe4000f8e18ff */
[----:B------:R-:W-:Y:S02]  /*4530*/  SHF.L.U32 R3, R32, 0x1f, RZ ;  /* 0x0000001f20037819 */ /* 0x000fe400000006ff */
[----:B------:R-:W-:Y:S02]  /*4540*/  LEA R28, R33, UR5, 0x4 ;  /* 0x00000005211c7c11 */ /* 0x000fe4000f8e20ff */
[----:B--2---:R-:W2:Y:S02]  /*4550*/  SYNCS.PHASECHK.TRANS64.TRYWAIT P0, [R0+URZ+0xb0], R3 ;  /* 0x0000b003000075a7 */ /* 0x004ea400080011ff */
[----:B--2---:R-:W-:Y:S05]  /*4560*/  @!P0 BRA `(.L_x_88) ;  /* 0x0000004c005c8947 */ /* 0x004fea0003800000 */
.L_x_185:
[----:B------:R-:W-:Y:S01]  /*4570*/  ISETP.GE.AND P0, PT, R26, 0x1, PT ;  /* 0x000000011a00780c */ /* 0x000fe20003f06270 */
[----:B------:R-:W3:Y:S01]  /*4580*/  LDS.128 R28, [R28+0x140] ;  /* 0x000140001c1c7984 */ /* 0x000ee20000000c00 */
[----:B--2---:R-:W-:Y:S01]  /*4590*/  VIADD R0, R0, 0xc0 ;  /* 0x000000c000007836 */ /* 0x004fe20000000000 */
[----:B------:R-:W-:Y:S01]  /*45a0*/  @!PT LDS RZ, [RZ] ;  /* 0x00000000fffff984 */ /* 0x000fe20000000800 */
[----:B------:R-:W-:Y:S01]  /*45b0*/  @!PT LDS RZ, [RZ] ;  /* 0x00000000fffff984 */ /* 0x000fe20000000800 */
[----:B------:R-:W-:Y:S01]  /*45c0*/  @!PT LDS RZ, [RZ] ;  /* 0x00000000fffff984 */ /* 0x000fe20000000800 */
[----:B------:R-:W-:Y:S01]  /*45d0*/  @!PT LDS RZ, [RZ] ;  /* 0x00000000fffff984 */ /* 0x000fe20000000800 */
[----:B------:R2:W-:Y:S06]  /*45e0*/  MEMBAR.ALL.CTA ;  /* 0x0000000000007992 */ /* 0x0005ec0000008000 */
[----:B--2---:R-:W2:Y:S01]  /*45f0*/  FENCE.VIEW.ASYNC.S ;  /* 0x00000000000073c6 */ /* 0x004ea20000000000 */
[----:B------:R-:W-:Y:S04]  /*4600*/  PRMT R0, RZ, 0x654, R0 ;  /* 0x00000654ff007816 */ /* 0x000fe80000000000 */
[----:B--2---:R2:W-:Y:S01]  /*4610*/  SYNCS.ARRIVE.TRANS64.RED.A1T0 RZ, [R0+URZ], RZ ;  /* 0x000000ff00ff79a7 */ /* 0x0045e200081004ff */
[----:B---3--:R-:W-:Y:S11]  /*4620*/  LOP3.LUT P3, RZ, R30, 0x1, RZ, 0xc0, !PT ;  /* 0x000000011eff7812 */ /* 0x008ff6000786c0ff */
[----:B------:R-:W-:Y:S02]  /*4630*/  @!UPT UIADD3 URZ, UPT, UPT, URZ, URZ, URZ ;  /* 0x000000fffffff290 */ /* 0x000fe4000fffe0ff */
[----:B------:R-:W-:Y:S02]  /*4640*/  @P3 MOV R13, R28 ;  /* 0x0000001c000d3202 */ /* 0x000fe40000000f00 */
[----:B------:R-:W-:Y:S01]  /*4650*/  @P3 LOP3.LUT R8, R29, 0xffff, RZ, 0xc0, !PT ;  /* 0x0000ffff1d083812 */ /* 0x000fe200078ec0ff */
[----:B--2---:R-:W-:Y:S06]  /*4660*/  @!P0 BRA `(.L_x_89) ;  /* 0x0000000000a48947 */ /* 0x004fec0003800000 */
[----:B-1----:R-:W-:Y:S01]  /*4670*/  IMAD.HI.U32 R41, R24, R7, RZ ;  /* 0x0000000718297227 */ /* 0x002fe200078e00ff */
[----:B------:R-:W-:Y:S02]  /*4680*/  ISETP.NE.AND P0, PT, R6, 0x1, PT ;  /* 0x000000010600780c */ /* 0x000fe40003f05270 */
[----:B------:R-:W-:Y:S01]  /*4690*/  ISETP.NE.AND P2, PT, R26, 0x1, PT ;  /* 0x000000011a00780c */ /* 0x000fe20003f45270 */
[----:B------:R-:W-:Y:S01]  /*46a0*/  IMAD.HI.U32 R40, R23, R20, RZ ;  /* 0x0000001417287227 */ /* 0x000fe200078e00ff */
[----:B------:R-:W-:Y:S02]  /*46b0*/  SHF.R.U32.HI R41, RZ, R22, R41 ;  /* 0x00000016ff297219 */ /* 0x000fe40000011629 */
[----:B------:R-:W-:Y:S01]  /*46c0*/  ISETP.NE.AND P4, PT, R2, 0x1, PT ;  /* 0x000000010200780c */ /* 0x000fe20003f85270 */
[----:B------:R-:W-:Y:S01]  /*46d0*/  IMAD.HI.U32 R42, R13, R20, RZ ;  /* 0x000000140d2a7227 */ /* 0x000fe200078e00ff */
[----:B------:R-:W-:Y:S02]  /*46e0*/  SHF.R.U32.HI R40, RZ, R21, R40 ;  /* 0x00000015ff287219 */ /* 0x000fe40000011628 */
[----:B------:R-:W-:Y:S01]  /*46f0*/  SEL R3, R24, R41, !P0 ;  /* 0x0000002918037207 */ /* 0x000fe20004000000 */
[C---:B------:R-:W-:Y:S01]  /*4700*/  IMAD.HI.U32 R41, R8.reuse, R7, RZ ;  /* 0x0000000708297227 */ /* 0x040fe200078e00ff */
[----:B------:R-:W-:Y:S02]  /*4710*/  SEL R11, R23, R40, !P4 ;  /* 0x00000028170b7207 */ /* 0x000fe40006000000 */
[----:B------:R-:W-:Y:S01]  /*4720*/  SHF.R.U32.HI R42, RZ, R21, R42 ;  /* 0x00000015ff2a7219 */ /* 0x000fe2000001162a */
[----:B------:R-:W-:Y:S01]  /*4730*/  IMAD.HI.U32 R44, R3, R4, RZ ;  /* 0x00000004032c7227 */ /* 0x000fe200078e00ff */
[----:B------:R-:W-:Y:S03]  /*4740*/  SHF.R.U32.HI R41, RZ, R22, R41 ;  /* 0x00000016ff297219 */ /* 0x000fe60000011629 */
[----:B------:R-:W-:Y:S01]  /*4750*/  IMAD.HI.U32 R40, R11, R4, RZ ;  /* 0x000000040b287227 */ /* 0x000fe200078e00ff */
[----:B------:R-:W-:Y:S02]  /*4760*/  @P2 SHF.R.U32.HI R3, RZ, R5, R44 ;  /* 0x00000005ff032219 */ /* 0x000fe4000001162c */
[----:B------:R-:W-:Y:S02]  /*4770*/  SEL R9, R8, R41, !P0 ;  /* 0x0000002908097207 */ /* 0x000fe40004000000 */
[----:B------:R-:W-:Y:S01]  /*4780*/  @P2 SHF.R.U32.HI R11, RZ, R5, R40 ;  /* 0x00000005ff0b2219 */ /* 0x000fe20000011628 */
[C---:B------:R-:W-:Y:S01]  /*4790*/  IMAD R10, R26.reuse, R3, RZ ;  /* 0x000000031a0a7224 */ /* 0x040fe200078e02ff */
[----:B------:R-:W-:Y:S01]  /*47a0*/  SEL R3, R13, R42, !P4 ;  /* 0x0000002a0d037207 */ /* 0x000fe20006000000 */
[C---:B------:R-:W-:Y:S03]  /*47b0*/  IMAD.HI.U32 R14, R9.reuse, R4, RZ ;  /* 0x00000004090e7227 */ /* 0x040fe600078e00ff */
[----:B------:R-:W-:Y:S01]  /*47c0*/  ISETP.GE.AND P0, PT, R9, R10, PT ;  /* 0x0000000a0900720c */ /* 0x000fe20003f06270 */
[C---:B------:R-:W-:Y:S01]  /*47d0*/  IMAD R12, R26.reuse, R11, RZ ;  /* 0x0000000b1a0c7224 */ /* 0x040fe200078e02ff */
[-C--:B------:R-:W-:Y:S04]  /*47e0*/  SHF.R.U32.HI R14, RZ, R5.reuse, R14 ;  /* 0x00000005ff0e7219 */ /* 0x080fe8000001160e */
[----:B------:R-:W-:Y:S02]  /*47f0*/  ISETP.GE.OR P0, PT, R3, R12, P0 ;  /* 0x0000000c0300720c */ /* 0x000fe40000706670 */
[----:B------:R-:W-:Y:S05]  /*4800*/  SEL R15, R9, R14, !P2 ;  /* 0x0000000e090f7207 */ /* 0x000fea0005000000 */
[----:B------:R-:W-:Y:S04]  /*4810*/  IMAD.MOV R14, RZ, RZ, -R15 ;  /* 0x000000ffff0e7224 */ /* 0x000fe800078e0a0f */
[----:B------:R-:W-:Y:S02]  /*4820*/  IMAD R14, R26, R14, R9 ;  /* 0x0000000e1a0e7224 */ /* 0x000fe400078e0209 */
[C---:B------:R-:W-:Y:S05]  /*4830*/  @!P0 IMAD.HI.U32 R10, R3.reuse, R4, RZ ;  /* 0x00000004030a8227 */ /* 0x040fea00078e00ff */
[----:B------:R-:W-:Y:S04]  /*4840*/  @!P0 SHF.R.U32.HI R10, RZ, R5, R10 ;  /* 0x00000005ff0a8219 */ /* 0x000fe8000001160a */
[----:B------:R-:W-:Y:S01]  /*4850*/  @!P0 SEL R0, R3, R10, !P2 ;  /* 0x0000000a03008207 */ /* 0x000fe20005000000 */
[----:B------:R-:W-:Y:S03]  /*4860*/  IMAD.MOV R10, RZ, RZ, -R3 ;  /* 0x000000ffff0a7224 */ /* 0x000fe600078e0a03 */
[----:B------:R-:W-:Y:S01]  /*4870*/  @!P0 IADD3 R15, PT, PT, R15, -R0, RZ ;  /* 0x800000000f0f8210 */ /* 0x000fe20007ffe0ff */
[----:B------:R-:W-:Y:S01]  /*4880*/  @!P0 IMAD R0, R11, R14, R0 ;  /* 0x0000000e0b008224 */ /* 0x000fe200078e0200 */
[----:B------:R-:W-:Y:S01]  /*4890*/  IADD3 R11, PT, PT, -R9, RZ, RZ ;  /* 0x000000ff090b7210 */ /* 0x000fe20007ffe1ff */
[----:B------:R-:W-:Y:S02]  /*48a0*/  IMAD R13, R2, R10, R13 ;  /* 0x0000000a020d7224 */ /* 0x000fe400078e020d */
[----:B------:R-:W-:Y:S02]  /*48b0*/  @!P0 IMAD R9, R15, R26, R3 ;  /* 0x0000001a0f098224 */ /* 0x000fe400078e0203 */
[----:B------:R-:W-:Y:S02]  /*48c0*/  @!P0 IMAD.MOV.U32 R3, RZ, RZ, R0 ;  /* 0x000000ffff038224 */ /* 0x000fe400078e0000 */
[----:B------:R-:W-:Y:S02]  /*48d0*/  IMAD R8, R6, R11, R8 ;  /* 0x0000000b06087224 */ /* 0x000fe400078e0208 */
[----:B------:R-:W-:Y:S02]  /*48e0*/  IMAD R13, R3, R2, R13 ;  /* 0x00000002030d7224 */ /* 0x000fe400078e020d */
[----:B------:R-:W-:Y:S02]  /*48f0*/  IMAD R8, R9, R6, R8 ;  /* 0x0000000609087224 */ /* 0x000fe400078e0208 */
.L_x_89:
[----:B------:R-:W-:Y:S05]  /*4900*/  BRA.U UP0, `(.L_x_90) ;  /* 0x0000000100107547 */ /* 0x000fea000b800000 */
[----:B------:R-:W-:Y:S04]  /*4910*/  MOV R0, UR4 ;  /* 0x0000000400007c02 */ /* 0x000fe80008000f00 */
[----:B------:R-:W-:Y:S04]  /*4920*/  SHF.L.U32 R3, R0, 0x1f, RZ ;  /* 0x0000001f00037819 */ /* 0x000fe800000006ff */
[----:B------:R-:W2:Y:S02]  /*4930*/  SYNCS.PHASECHK.TRANS64.TRYWAIT P0, [UR5+0xa8], R3 ;  /* 0x0000a803ff0075a7 */ /* 0x000ea40008001105 */
[----:B--2---:R-:W-:Y:S05]  /*4940*/  @!P0 BRA `(.L_x_91) ;  /* 0x0000004800788947 */ /* 0x004fea0003800000 */
.L_x_90:
[----:B-1----:R-:W-:Y:S02]  /*4950*/  ISETP.NE.U32.AND P0, PT, R18, RZ, PT ;  /* 0x000000ff1200720c */ /* 0x002fe40003f05070 */
[----:B------:R-:W-:Y:S02]  /*4960*/  R2UR UR42, R34 ;  /* 0x00000000222a72ca */ /* 0x000fe400000e0000 */
[----:B------:R-:W-:Y:S02]  /*4970*/  R2UR UR43, R37 ;  /* 0x00000000252b72ca */ /* 0x000fe400000e0000 */
[C---:B------:R-:W-:Y:S02]  /*4980*/  ISETP.NE.AND.EX P0, PT, R19.reuse, RZ, PT, P0 ;  /* 0x000000ff1300720c */ /* 0x040fe40003f05300 */
[----:B------:R-:W-:Y:S02]  /*4990*/  ISETP.NE.U32.AND P2, PT, R18, RZ, PT ;  /* 0x000000ff1200720c */ /* 0x000fe40003f45070 */
[----:B------:R-:W-:Y:S02]  /*49a0*/  SHF.L.U32 R12, R36, 0x1f, RZ ;  /* 0x0000001f240c7819 */ /* 0x000fe400000006ff */
[----:B------:R-:W-:Y:S03]  /*49b0*/  ISETP.NE.AND.EX P2, PT, R19, RZ, PT, P2 ;  /* 0x000000ff1300720c */ /* 0x000fe60003f45320 */
[----:B------:R-:W-:Y:S02]  /*49c0*/  USHF.L.U32 UR42, UR42, 0x7, URZ ;  /* 0x000000072a2a7899 */ /* 0x000fe400080006ff */
[----:B------:R-:W-:Y:S02]  /*49d0*/  USHF.L.U32 UR43, UR43, 0x6, URZ ;  /* 0x000000062b2b7899 */ /* 0x000fe400080006ff */
[----:B------:R-:W-:Y:S10]  /*49e0*/  @!P0 BRA `(.L_x_92) ;  /* 0x00000000002c8947 */ /* 0x000ff40003800000 */
[----:B------:R-:W-:Y:S01]  /*49f0*/  ISETP.NE.U32.AND P0, PT, R16, RZ, PT ;  /* 0x000000ff1000720c */ /* 0x000fe20003f05070 */
[----:B------:R-:W-:Y:S03]  /*4a00*/  IMAD.MOV.U32 R59, RZ, RZ, 0x1 ;  /* 0x00000001ff3b7424 */ /* 0x000fe600078e00ff */
[----:B------:R-:W-:Y:S11]  /*4a10*/  ISETP.NE.AND.EX P0, PT, R17, RZ, PT, P0 ;  /* 0x000000ff1100720c */ /* 0x000ff60003f05300 */
[----:B------:R-:W-:Y:S02]  /*4a20*/  @!UPT UIADD3 URZ, UPT, UPT, URZ, URZ, URZ ;  /* 0x000000fffffff290 */ /* 0x000fe4000fffe0ff */
[----:B------:R-:W1:Y:S01]  /*4a30*/  @P0 LDC.64 R10, c[0x0][0x888] ;  /* 0x00022200ff0a0b82 */ /* 0x000e620000000a00 */
[----:B--2---:R-:W-:Y:S04]  /*4a40*/  @P0 IMAD R0, R18, UR36, RZ ;  /* 0x0000002412000c24 */ /* 0x004fe8000f8e02ff */
[----:B-1----:R-:W-:Y:S04]  /*4a50*/  @P0 IMAD.WIDE R10, R0, 0x4, R10 ;  /* 0x00000004000a0825 */ /* 0x002fe800078e020a */
[----:B------:R-:W-:Y:S01]  /*4a60*/  HFMA2 R0, -RZ, RZ, 0, 5.9604644775390625e-08 ;  /* 0x00000001ff007431 */ /* 0x000fe200000001ff */
[----:B------:R1:W5:Y:S04]  /*4a70*/  @P0 LDG.E R35, desc[UR46][R10.64] ;  /* 0x0000002e0a230981 */ /* 0x000368000c1e1900 */
[----:B------:R-:W-:Y:S01]  /*4a80*/  @!P0 PRMT R59, R0, 0x7610, R59 ;  /* 0x00007610003b8816 */ /* 0x000fe2000000003b */
[----:B-1----:R-:W3:Y:S06]  /*4a90*/  @!P0 LDC R35, c[0x0][0x880] ;  /* 0x00022000ff238b82 */ /* 0x002eec0000000800 */
.L_x_92:
[----:B---3-5:R-:W-:Y:S01]  /*4aa0*/  @!P2 FSETP.EQ.AND P0, PT, R35, RZ, PT ;  /* 0x000000ff2300a20b */ /* 0x028fe20003f02000 */
[----:B------:R-:W-:Y:S01]  /*4ab0*/  @!UPT UIADD3 URZ, UPT, UPT, URZ, URZ, URZ ;  /* 0x000000fffffff290 */ /* 0x000fe2000fffe0ff */
[----:B------:R-:W-:Y:S11]  /*4ac0*/  @!P2 BRA `(.L_x_93) ;  /* 0x000000000018a947 */ /* 0x000ff60003800000 */
[----:B------:R-:W-:Y:S02]  /*4ad0*/  LOP3.LUT P2, RZ, R59, 0xff, RZ, 0xc0, !PT ;  /* 0x000000ff3bff7812 */ /* 0x000fe4000784c0ff */
[----:B------:R-:W-:Y:S04]  /*4ae0*/  ISETP.NE.U32.AND P0, PT, R16, RZ, PT ;  /* 0x000000ff1000720c */ /* 0x000fe80003f05070 */
[----:B------:R-:W-:Y:S04]  /*4af0*/  ISETP.NE.AND.EX P0, PT, R17, RZ, PT, P0 ;  /* 0x000000ff1100720c */ /* 0x000fe80003f05300 */
[----:B------:R-:W-:Y:S03]  /*4b00*/  PLOP3.LUT P0, PT, P0, PT, PT, 0x8, 0x80 ;  /* 0x000000000080781c */ /* 0x000fe6000070e170 */
[----:B------:R-:W-:Y:S11]  /*4b10*/  @P2 FSETP.EQ.AND P0, PT, R35, RZ, PT ;  /* 0x000000ff2300220b */ /* 0x000ff60003f02000 */
[----:B------:R-:W-:Y:S02]  /*4b20*/  @!UPT UIADD3 URZ, UPT, UPT, URZ, URZ, URZ ;  /* 0x000000fffffff290 */ /* 0x000fe4000fffe0ff */
.L_x_93:
[----:B------:R-:W1:Y:S01]  /*4b30*/  SYNCS.PHASECHK.TRANS64.TRYWAIT P2, [UR5+0x80], R12 ;  /* 0x0000800cff0075a7 */ /* 0x000e620008041105 */
[----:B------:R-:W-:Y:S04]  /*4b40*/  ELECT P4, URZ, PT ;  /* 0x0000000000ff782f */ /* 0x000fe80003880000 */
[----:B------:R-:W-:Y:S11]  /*4b50*/  PLOP3.LUT P4, PT, P0, P4, PT, 0xf2, 0x2f ;  /* 0x00000000002f781c */ /* 0x000ff60000789e72 */
[----:B------:R-:W-:Y:S02]  /*4b60*/  @!UPT UIADD3 URZ, UPT, UPT, URZ, URZ, URZ ;  /* 0x000000fffffff290 */ /* 0x000fe4000fffe0ff */
[----:B------:R-:W-:Y:S05]  /*4b70*/  @!P4 IADD3 R9, P0, PT, R38, 0x580, RZ ;  /* 0x000005802609c810 */ /* 0x000fea0007f1e0ff */
[----:B--2---:R-:W-:Y:S01]  /*4b80*/  @!P4 IMAD.X R0, RZ, RZ, R39, P0 ;  /* 0x000000ffff00c224 */ /* 0x004fe200000e0627 */
[----:B-1----:R-:W-:Y:S07]  /*4b90*/  @!P2 BRA `(.L_x_94) ;  /* 0x0000004400fca947 */ /* 0x002fee0003800000 */
.L_x_188:
[----:B------:R-:W-:Y:S01]  /*4ba0*/  @!P4 R2UR UR8, R9 ;  /* 0x000000000908c2ca */ /* 0x000fe200000e0000 */
[----:B------:R-:W-:Y:S01]  /*4bb0*/  VOTEU.ALL UP0, P4 ;  /* 0x0000000000ff7886 */ /* 0x000fe20002000000 */
[----:B------:R-:W-:Y:S01]  /*4bc0*/  @!P4 R2UR UR7, R0 ;  /* 0x000000000007c2ca */ /* 0x000fe200000e0000 */
[----:B------:R-:W-:Y:S01]  /*4bd0*/  VOTEU.ALL UP1, P4 ;  /* 0x0000000000ff7886 */ /* 0x000fe20002020000 */
[----:B------:R-:W-:Y:S01]  /*4be0*/  UMOV UR14, 0x0 ;  /* 0x00000000000e7882 */ /* 0x000fe20000000000 */
[----:B------:R-:W-:Y:S01]  /*4bf0*/  UMOV UR15, 0x10000000 ;  /* 0x10000000000f7882 */ /* 0x000fe20000000000 */
[----:B------:R-:W-:Y:S01]  /*4c00*/  @!UP0 UIADD3 UR40, UPT, UPT, UR5, 0x200, URZ ;  /* 0x0000020005288890 */ /* 0x000fe2000fffe0ff */
[----:B------:R-:W-:Y:S01]  /*4c10*/  @!P4 IMAD.MOV.U32 R0, RZ, RZ, 0x1000 ;  /* 0x00001000ff00c424 */ /* 0x000fe200078e00ff */
[----:B------:R-:W-:Y:S01]  /*4c20*/  UMOV UR44, UR36 ;  /* 0x00000024002c7c82 */ /* 0x000fe20008000000 */
[----:B------:R-:W-:Y:S01]  /*4c30*/  @!UP0 UIADD3 UR10, UPT, UPT, UR42, 0x40, URZ ;  /* 0x000000402a0a8890 */ /* 0x000fe2000fffe0ff */
[----:B------:R-:W-:Y:S01]  /*4c40*/  @!P4 IADD3 R9, P0, PT, R38, 0x580, RZ ;  /* 0x000005802609c810 */ /* 0x000fe20007f1e0ff */
[----:B------:R-:W-:Y:S01]  /*4c50*/  UMOV UR9, UR41 ;  /* 0x0000002900097c82 */ /* 0x000fe20008000000 */
[----:B------:R-:W-:Y:S01]  /*4c60*/  UMOV UR11, UR43 ;  /* 0x0000002b000b7c82 */ /* 0x000fe20008000000 */
[----:B------:R-:W-:Y:S01]  /*4c70*/  IMAD.U32 R10, RZ, RZ, UR8 ;  /* 0x00000008ff0a7e24 */ /* 0x000fe2000f8e00ff */
[----:B------:R-:W-:Y:S01]  /*4c80*/  @!UP0 UIADD3 UR8, UPT, UPT, UR5, 0xa00, URZ ;  /* 0x00000a0005088890 */ /* 0x000fe2000fffe0ff */
[----:B------:R-:W-:Y:S01]  /*4c90*/  IMAD.U32 R11, RZ, RZ, UR7 ;  /* 0x00000007ff0b7e24 */ /* 0x000fe2000f8e00ff */
[----:B------:R-:W-:Y:S01]  /*4ca0*/  VOTEU.ALL UP0, P4 ;  /* 0x0000000000ff7886 */ /* 0x000fe20002000000 */
[----:B------:R-:W-:Y:S01]  /*4cb0*/  UMOV UR12, UR36 ;  /* 0x00000024000c7c82 */ /* 0x000fe20008000000 */
[----:B------:R-:W-:Y:S01]  /*4cc0*/  @!P4 R2UR UR16, R10 ;  /* 0x000000000a10c2ca */ /* 0x000fe200000e0000 */
[----:B------:R-:W-:Y:S01]  /*4cd0*/  UPRMT UR7, UR37, 0x654, UR41 ;  /* 0x0000065425077896 */ /* 0x000fe20008000029 */
[----:B------:R-:W-:Y:S11]  /*4ce0*/  @!P4 R2UR UR17, R11 ;  /* 0x000000000b11c2ca */ /* 0x000ff600000e0000 */
[----:B------:R-:W-:Y:S02]  /*4cf0*/  @!UPT UIADD3 URZ, UPT, UPT, URZ, URZ, URZ ;  /* 0x000000fffffff290 */ /* 0x000fe4000fffe0ff */
[----:B------:R2:W-:Y:S01]  /*4d00*/  @!UP1 UTMALDG.3D [UR40], [UR16], desc[UR14] ;  /* 0x00000e28100095b4 */ /* 0x0005e20008011000 */
[----:B------:R2:W-:Y:S01]  /*4d10*/  @!UP0 UTMALDG.3D [UR8], [UR16], desc[UR14] ;  /* 0x00000e08100085b4 */ /* 0x0005e20008011000 */
[----:B------:R3:W-:Y:S01]  /*4d20*/  @!P4 SYNCS.ARRIVE.TRANS64.RED.A0TR RZ, [UR5+0x60], R0 ;  /* 0x00006000ffffc9a7 */ /* 0x0007e20008300405 */
[----:B------:R-:W-:Y:S01]  /*4d30*/  SYNCS.ARRIVE.TRANS64.RED.A1T0 RZ, [UR7], RZ ;  /* 0x000000ffffff79a7 */ /* 0x000fe20008100407 */
[----:B---3--:R-:W-:Y:S01]  /*4d40*/  @!P4 IMAD.X R0, RZ, RZ, R39, P0 ;  /* 0x000000ffff00c224 */ /* 0x008fe200000e0627 */
[----:B------:R-:W3:Y:S02]  /*4d50*/  SYNCS.PHASECHK.TRANS64.TRYWAIT P2, [UR5+0x88], R12 ;  /* 0x0000880cff0075a7 */ /* 0x000ee40008041105 */
[----:B--23--:R-:W-:Y:S05]  /*4d60*/  @!P2 BRA `(.L_x_95) ;  /* 0x0000004400a0a947 */ /* 0x00cfea0003800000 */
.L_x_190:
        /* <DEDUP_REMOVED lines=8> */
[----:B------:R-:W-:Y:S01]  /*4df0*/  @!UP0 UIADD3 UR32, UPT, UPT, UR5, 0x1200, URZ ;  /* 0x0000120005208890 */ /* 0x000fe2000fffe0ff */
[----:B------:R-:W-:Y:S01]  /*4e00*/  @!P4 IADD3 R37, P0, PT, R38, 0x580, RZ ;  /* 0x000005802625c810 */ /* 0x000fe20007f1e0ff */
[----:B------:R-:W-:Y:S01]  /*4e10*/  UMOV UR35, UR43 ;  /* 0x0000002b00237c82 */ /* 0x000fe20008000000 */
[----:B------:R-:W-:Y:S02]  /*4e20*/  @!UP0 UIADD3 UR10, UPT, UPT, UR42, 0x50, URZ ;  /* 0x000000502a0a8890 */ /* 0x000fe4000fffe0ff */
[----:B------:R-:W-:Y:S01]  /*4e30*/  IMAD.U32 R10, RZ, RZ, UR8 ;  /* 0x00000008ff0a7e24 */ /* 0x000fe2000f8e00ff */
[----:B------:R-:W-:Y:S01]  /*4e40*/  @!UP0 UIADD3 UR8, UPT, UPT, UR5, 0x1a00, URZ ;  /* 0x00001a0005088890 */ /* 0x000fe2000fffe0ff */
[----:B------:R-:W-:Y:S01]  /*4e50*/  IMAD.U32 R11, RZ, RZ, UR7 ;  /* 0x00000007ff0b7e24 */ /* 0x000fe2000f8e00ff */
[----:B------:R-:W-:Y:S01]  /*4e60*/  VOTEU.ALL UP0, P4 ;  /* 0x0000000000ff7886 */ /* 0x000fe20002000000 */
[----:B------:R-:W-:Y:S01]  /*4e70*/  UMOV UR9, UR33 ;  /* 0x0000002100097c82 */ /* 0x000fe20008000000 */
[----:B------:R-:W-:Y:S01]  /*4e80*/  @!P4 R2UR UR16, R10 ;  /* 0x000000000a10c2ca */ /* 0x000fe200000e0000 */
[----:B------:R-:W-:Y:S01]  /*4e90*/  UMOV UR11, UR43 ;  /* 0x0000002b000b7c82 */ /* 0x000fe20008000000 */
[----:B------:R-:W-:Y:S01]  /*4ea0*/  @!P4 R2UR UR17, R11 ;  /* 0x000000000b11c2ca */ /* 0x000fe200000e0000 */
[----:B------:R-:W-:Y:S01]  /*4eb0*/  UMOV UR12, UR36 ;  /* 0x00000024000c7c82 */ /* 0x000fe20008000000 */
[----:B------:R-:W-:Y:S01]  /*4ec0*/  UPRMT UR7, UR37, 0x654, UR33 ;  /* 0x0000065425077896 */ /* 0x000fe20008000021 */
[----:B------:R-:W-:Y:S10]  /*4ed0*/  @!P4 IMAD.X R34, RZ, RZ, R39, P0 ;  /* 0x000000ffff22c224 */ /* 0x000ff400000e0627 */
[----:B------:R2:W-:Y:S01]  /*4ee0*/  @!UP1 UTMALDG.3D [UR32], [UR16], desc[UR14] ;  /* 0x00000e20100095b4 */ /* 0x0005e20008011000 */
[----:B------:R2:W-:Y:S01]  /*4ef0*/  @!UP0 UTMALDG.3D [UR8], [UR16], desc[UR14] ;  /* 0x00000e08100085b4 */ /* 0x0005e20008011000 */
[----:B------:R2:W-:Y:S01]  /*4f00*/  @!P4 SYNCS.ARRIVE.TRANS64.RED.A0TR RZ, [UR5+0x68], R0 ;  /* 0x00006800ffffc9a7 */ /* 0x0005e20008300405 */
[----:B------:R-:W-:Y:S01]  /*4f10*/  SYNCS.ARRIVE.TRANS64.RED.A1T0 RZ, [UR7], RZ ;  /* 0x000000ffffff79a7 */ /* 0x000fe20008100407 */
[----:B------:R-:W3:Y:S02]  /*4f20*/  SYNCS.PHASECHK.TRANS64.TRYWAIT P2, [UR5+0x90], R12 ;  /* 0x0000900cff0075a7 */ /* 0x000ee40008041105 */
[----:B--23--:R-:W-:Y:S05]  /*4f30*/  @!P2 BRA `(.L_x_96) ;  /* 0x000000440044a947 */ /* 0x00cfea0003800000 */
.L_x_192:
[----:B------:R-:W2:Y:S01]  /*4f40*/  LDC.64 R14, c[0x0][0xb10] ;  /* 0x0002c400ff0e7b82 */ /* 0x000ea20000000a00 */
[----:B------:R-:W-:Y:S01]  /*4f50*/  @!P4 R2UR UR8, R37 ;  /* 0x000000002508c2ca */ /* 0x000fe200000e0000 */
[----:B------:R-:W-:Y:S01]  /*4f60*/  VOTEU.ALL UP0, P4 ;  /* 0x0000000000ff7886 */ /* 0x000fe20002000000 */
[----:B------:R-:W-:Y:S01]  /*4f70*/  @!P4 R2UR UR7, R34 ;  /* 0x000000002207c2ca */ /* 0x000fe200000e0000 */
[----:B------:R-:W-:Y:S01]  /*4f80*/  VOTEU.ALL UP1, P4 ;  /* 0x0000000000ff7886 */ /* 0x000fe20002020000 */
[----:B------:R-:W-:Y:S03]  /*4f90*/  UMOV UR14, 0x0 ;  /* 0x00000000000e7882 */ /* 0x000fe60000000000 */
[----:B------:R-:W3:Y:S01]  /*4fa0*/  LDC.64 R10, c[0x0][0xb18] ;  /* 0x0002c600ff0a7b82 */ /* 0x000ee20000000a00 */
[----:B------:R-:W-:Y:S01]  /*4fb0*/  @!UP0 UIADD3 UR26, UPT, UPT, UR42, 0x20, URZ ;  /* 0x000000202a1a8890 */ /* 0x000fe2000fffe0ff */
[----:B------:R-:W-:Y:S01]  /*4fc0*/  @!P4 IMAD.MOV.U32 R34, RZ, RZ, 0x1000 ;  /* 0x00001000ff22c424 */ /* 0x000fe200078e00ff */
[----:B------:R-:W-:Y:S01]  /*4fd0*/  @!UP0 UIADD3 UR24, UPT, UPT, UR5, 0x2200, URZ ;  /* 0x0000220005188890 */ /* 0x000fe2000fffe0ff */
[----:B------:R-:W-:Y:S01]  /*4fe0*/  @P3 SHF.R.U32.HI R27, RZ, 0x10, R29 ;  /* 0x00000010ff1b3819 */ /* 0x000fe2000001161d */
[----:B------:R-:W-:Y:S03]  /*4ff0*/  UMOV UR15, 0x10000000 ;  /* 0x10000000000f7882 */ /* 0x000fe60000000000 */
[----:B------:R-:W4:Y:S01]  /*5000*/  @!P1 LDC R0, c[0x0][0xb20] ;  /* 0x0002c800ff009b82 */ /* 0x000f220000000800 */
[----:B------:R-:W-:Y:S01]  /*5010*/  UMOV UR27, UR43 ;  /* 0x0000002b001b7c82 */ /* 0x000fe20008000000 */
[----:B------:R-:W-:Y:S01]  /*5020*/  IMAD.U32 R40, RZ, RZ, UR8 ;  /* 0x00000008ff287e24 */ /* 0x000fe2000f8e00ff */
[----:B------:R-:W-:Y:S05]  /*5030*/  UMOV UR28, UR36 ;  /* 0x00000024001c7c82 */ /* 0x000fea0008000000 */
[----:B-1----:R-:W1:Y:S01]  /*5040*/  @!P1 LDC R3, c[0x0][0xb0c] ;  /* 0x0002c300ff039b82 */ /* 0x002e620000000800 */
[----:B------:R-:W-:Y:S01]  /*5050*/  IMAD.U32 R41, RZ, RZ, UR7 ;  /* 0x00000007ff297e24 */ /* 0x000fe2000f8e00ff */
[----:B------:R-:W-:Y:S01]  /*5060*/  @!UP0 UIADD3 UR10, UPT, UPT, UR42, 0x60, URZ ;  /* 0x000000602a0a8890 */ /* 0x000fe2000fffe0ff */
[----:B------:R-:W-:Y:S01]  /*5070*/  @!P4 R2UR UR16, R40 ;  /* 0x000000002810c2ca */ /* 0x000fe200000e0000 */
[----:B------:R-:W-:Y:S01]  /*5080*/  @!UP0 UIADD3 UR8, UPT, UPT, UR5, 0x2a00, URZ ;  /* 0x00002a0005088890 */ /* 0x000fe2000fffe0ff */
[----:B------:R-:W-:Y:S01]  /*5090*/  VIADD R33, R33, 0x1 ;  /* 0x0000000121217836 */ /* 0x000fe20000000000 */
[----:B------:R-:W-:Y:S01]  /*50a0*/  @!P4 R2UR UR17, R41 ;  /* 0x000000002911c2ca */ /* 0x000fe200000e0000 */
[----:B------:R-:W-:Y:S01]  /*50b0*/  VOTEU.ALL UP0, P4 ;  /* 0x0000000000ff7886 */ /* 0x000fe20002000000 */
[----:B------:R-:W-:Y:S01]  /*50c0*/  UMOV UR9, UR25 ;  /* 0x0000001900097c82 */ /* 0x000fe20008000000 */
[----:B------:R-:W-:Y:S01]  /*50d0*/  UMOV UR11, UR43 ;  /* 0x0000002b000b7c82 */ /* 0x000fe20008000000 */
[----:B------:R-:W-:Y:S01]  /*50e0*/  UMOV UR12, UR36 ;  /* 0x00000024000c7c82 */ /* 0x000fe20008000000 */
[----:B------:R-:W-:Y:S08]  /*50f0*/  UPRMT UR7, UR37, 0x654, UR25 ;  /* 0x0000065425077896 */ /* 0x000ff00008000019 */
[----:B------:R1:W-:Y:S02]  /*5100*/  @!UP1 UTMALDG.3D [UR24], [UR16], desc[UR14] ;  /* 0x00000e18100095b4 */ /* 0x0003e40008011000 */
[----:B-1----:R-:W-:Y:S01]  /*5110*/  @!P1 ISETP.NE.AND P2, PT, R3, 0x1, PT ;  /* 0x000000010300980c */ /* 0x002fe20003f45270 */
[C---:B--2---:R-:W-:Y:S01]  /*5120*/  @!P1 IMAD.HI.U32 R14, R13.reuse, R14, RZ ;  /* 0x0000000e0d0e9227 */ /* 0x044fe200078e00ff */
[----:B---3--:R-:W-:Y:S01]  /*5130*/  @!P1 ISETP.NE.AND P0, PT, R10, 0x1, PT ;  /* 0x000000010a00980c */ /* 0x008fe20003f05270 */
[----:B------:R1:W-:Y:S01]  /*5140*/  @!UP0 UTMALDG.3D [UR8], [UR16], desc[UR14] ;  /* 0x00000e08100085b4 */ /* 0x0003e20008011000 */
[----:B------:R1:W-:Y:S01]  /*5150*/  @!P4 SYNCS.ARRIVE.TRANS64.RED.A0TR RZ, [UR5+0x70], R34 ;  /* 0x00007022ffffc9a7 */ /* 0x0003e20008300405 */
[C---:B------:R-:W-:Y:S01]  /*5160*/  @!P1 IMAD.HI.U32 R11, R8.reuse, R11, RZ ;  /* 0x0000000b080b9227 */ /* 0x040fe200078e00ff */
[----:B------:R-:W-:Y:S04]  /*5170*/  @!P1 SHF.R.U32.HI R14, RZ, R15, R14 ;  /* 0x0000000fff0e9219 */ /* 0x000fe8000001160e */
[----:B----4-:R-:W-:Y:S02]  /*5180*/  @!P1 SHF.R.U32.HI R9, RZ, R0, R11 ;  /* 0x00000000ff099219 */ /* 0x010fe4000001160b */
[----:B------:R-:W-:Y:S02]  /*5190*/  @!P1 SEL R14, R13, R14, !P2 ;  /* 0x0000000e0d0e9207 */ /* 0x000fe40005000000 */
[----:B------:R-:W-:Y:S05]  /*51a0*/  @!P1 SEL R9, R8, R9, !P0 ;  /* 0x0000000908099207 */ /* 0x000fea0004000000 */
[----:B------:R-:W-:Y:S01]  /*51b0*/  @!P1 IMAD.IADD R0, R9, 0x1, -R14 ;  /* 0x0000000109009824 */ /* 0x000fe200078e0a0e */
[----:B------:R-:W-:Y:S01]  /*51c0*/  SYNCS.ARRIVE.TRANS64.RED.A1T0 RZ, [UR7], RZ ;  /* 0x000000ffffff79a7 */ /* 0x000fe20008100407 */
[----:B------:R-:W-:Y:S02]  /*51d0*/  @!P1 IMAD.IADD R9, R14, 0x1, -R9 ;  /* 0x000000010e099824 */ /* 0x000fe400078e0a09 */
[----:B------:R-:W-:Y:S02]  /*51e0*/  @!P1 IMAD R13, R0, R3, R13 ;  /* 0x00000003000d9224 */ /* 0x000fe400078e020d */
[----:B------:R-:W-:Y:S01]  /*51f0*/  @!P1 IMAD R8, R9, R10, R8 ;  /* 0x0000000a09089224 */ /* 0x000fe200078e0208 */
[----:B------:R-:W2:Y:S02]  /*5200*/  SYNCS.PHASECHK.TRANS64.TRYWAIT P5, [UR5+0x98], R12 ;  /* 0x0000980cff0075a7 */ /* 0x000ea400080a1105 */
[----:B-12---:R-:W-:Y:S05]  /*5210*/  @!P5 BRA `(.L_x_97) ;  /* 0x0000004000a4d947 */ /* 0x006fea0003800000 */
.L_x_194:
[----:B-1----:R-:W-:Y:S01]  /*5220*/  @!P4 IADD3 R3, P0, PT, R38, 0x580, RZ ;  /* 0x000005802603c810 */ /* 0x002fe20007f1e0ff */
[----:B------:R-:W-:Y:S01]  /*5230*/  VOTEU.ALL UP0, P4 ;  /* 0x0000000000ff7886 */ /* 0x000fe20002000000 */
[----:B------:R-:W-:Y:S01]  /*5240*/  VOTEU.ALL UP1, P4 ;  /* 0x0000000000ff7886 */ /* 0x000fe20002020000 */
[----:B------:R-:W-:Y:S01]  /*5250*/  UMOV UR14, 0x0 ;  /* 0x00000000000e7882 */ /* 0x000fe20000000000 */
[----:B------:R-:W-:Y:S01]  /*5260*/  @!P4 R2UR UR8, R3 ;  /* 0x000000000308c2ca */ /* 0x000fe200000e0000 */
[----:B------:R-:W-:Y:S01]  /*5270*/  @!P4 IMAD.X R0, RZ, RZ, R39, P0 ;  /* 0x000000ffff00c224 */ /* 0x000fe200000e0627 */
[----:B------:R-:W-:Y:S01]  /*5280*/  @!UP0 UIADD3 UR17, UPT, UPT, UR5, 0x78, URZ ;  /* 0x0000007805118890 */ /* 0x000fe2000fffe0ff */
[----:B------:R-:W-:Y:S01]  /*5290*/  ISETP.NE.AND P0, PT, R33, 0x2, PT ;  /* 0x000000022100780c */ /* 0x000fe20003f05270 */
[----:B------:R-:W-:Y:S01]  /*52a0*/  @!UP0 UIADD3 UR18, UPT, UPT, UR42, 0x30, URZ ;  /* 0x000000302a128890 */ /* 0x000fe2000fffe0ff */
[----:B------:R-:W-:Y:S01]  /*52b0*/  LOP3.LUT R36, R36, 0x1, RZ, 0x3c, !PT ;  /* 0x0000000124247812 */ /* 0x000fe200078e3cff */
[----:B------:R-:W-:Y:S01]  /*52c0*/  @!UP0 UIADD3 UR16, UPT, UPT, UR5, 0x3200, URZ ;  /* 0x0000320005108890 */ /* 0x000fe2000fffe0ff */
[----:B------:R-:W-:Y:S01]  /*52d0*/  @!P4 R2UR UR7, R0 ;  /* 0x000000000007c2ca */ /* 0x000fe200000e0000 */
[----:B------:R-:W-:Y:S01]  /*52e0*/  UMOV UR15, 0x10000000 ;  /* 0x10000000000f7882 */ /* 0x000fe20000000000 */
[----:B------:R-:W-:Y:S01]  /*52f0*/  UMOV UR19, UR43 ;  /* 0x0000002b00137c82 */ /* 0x000fe20008000000 */
[----:B------:R-:W-:Y:S01]  /*5300*/  UMOV UR20, UR36 ;  /* 0x0000002400147c82 */ /* 0x000fe20008000000 */
[----:B------:R-:W-:Y:S01]  /*5310*/  @!UP0 UIADD3 UR10, UPT, UPT, UR42, 0x70, URZ ;  /* 0x000000702a0a8890 */ /* 0x000fe2000fffe0ff */
[----:B------:R-:W-:Y:S01]  /*5320*/  SEL R3, RZ, 0x1, P0 ;  /* 0x00000001ff037807 */ /* 0x000fe20000000000 */
[----:B------:R-:W-:Y:S01]  /*5330*/  IMAD.U32 R10, RZ, RZ, UR8 ;  /* 0x00000008ff0a7e24 */ /* 0x000fe2000f8e00ff */
[----:B------:R-:W-:Y:S01]  /*5340*/  @!UP0 UIADD3 UR8, UPT, UPT, UR5, 0x3a00, URZ ;  /* 0x00003a0005088890 */ /* 0x000fe2000fffe0ff */
[----:B------:R-:W-:Y:S01]  /*5350*/  IMAD.IADD R34, R8, 0x1, R58 ;  /* 0x0000000108227824 */ /* 0x000fe200078e023a */
[----:B------:R-:W-:Y:S01]  /*5360*/  VOTEU.ALL UP0, P4 ;  /* 0x0000000000ff7886 */ /* 0x000fe20002000000 */
[----:B------:R-:W-:Y:S01]  /*5370*/  UMOV UR11, UR43 ;  /* 0x0000002b000b7c82 */ /* 0x000fe20008000000 */
[----:B------:R-:W-:Y:S01]  /*5380*/  @!P4 R2UR UR22, R10 ;  /* 0x000000000a16c2ca */ /* 0x000fe200000e0000 */
[----:B------:R-:W-:Y:S01]  /*5390*/  UMOV UR12, UR36 ;  /* 0x00000024000c7c82 */ /* 0x000fe20008000000 */
[----:B------:R-:W-:Y:S01]  /*53a0*/  IMAD.U32 R11, RZ, RZ, UR7 ;  /* 0x00000007ff0b7e24 */ /* 0x000fe2000f8e00ff */
[----:B------:R-:W-:Y:S01]  /*53b0*/  UMOV UR9, UR17 ;  /* 0x0000001100097c82 */ /* 0x000fe20008000000 */
[----:B------:R-:W-:Y:S01]  /*53c0*/  @P3 R2UR UR36, R27 ;  /* 0x000000001b2432ca */ /* 0x000fe200000e0000 */
[----:B------:R-:W-:Y:S01]  /*53d0*/  IMAD.IADD R37, R13, 0x1, R60 ;  /* 0x000000010d257824 */ /* 0x000fe200078e023c */
[----:B------:R-:W-:Y:S02]  /*53e0*/  LOP3.LUT R32, R32, R3, RZ, 0x3c, !PT ;  /* 0x0000000320207212 */ /* 0x000fe400078e3cff */
[----:B------:R-:W-:Y:S02]  /*53f0*/  @!P4 R2UR UR23, R11 ;  /* 0x000000000b17c2ca */ /* 0x000fe400000e0000 */
[----:B------:R-:W-:Y:S11]  /*5400*/  SEL R33, R33, RZ, P0 ;  /* 0x000000ff21217207 */ /* 0x000ff60000000000 */
[----:B------:R2:W-:Y:S01]  /*5410*/  @!UP1 UTMALDG.3D [UR16], [UR22], desc[UR14] ;  /* 0x00000e10160095b4 */ /* 0x0005e20008011000 */
[----:B------:R2:W-:Y:S01]  /*5420*/  @!UP0 UTMALDG.3D [UR8], [UR22], desc[UR14] ;  /* 0x00000e08160085b4 */ /* 0x0005e20008011000 */
[----:B------:R2:W-:Y:S01]  /*5430*/  @!P4 SYNCS.ARRIVE.TRANS64.RED.A0TR RZ, [UR5+0x78], R25 ;  /* 0x00007819ffffc9a7 */ /* 0x0005e20008300405 */
[----:B------:R-:W-:Y:S01]  /*5440*/  UPLOP3.LUT UP0, UPT, UPT, UPT, UPT, 0x80, 0x8 ;  /* 0x000000000008789c */ /* 0x000fe20003f0f070 */
[----:B------:R-:W-:Y:S01]  /*5450*/  SYNCS.ARRIVE.TRANS64.RED.A1T0 RZ, [UR6], RZ ;  /* 0x000000ffffff79a7 */ /* 0x000fe20008100406 */
[----:B------:R-:W-:Y:S09]  /*5460*/  @P3 BRA `(.L_x_98) ;  /* 0xfffffff0002c3947 */ /* 0x000ff2000383ffff */
[----:B------:R-:W-:-:S04]  /*5470*/  SHF.L.U32 R3, R36, 0x1f, RZ ;  /* 0x0000001f24037819 */ /* 0x000fc800000006ff */
[----:B------:R-:W1:Y:S02]  /*5480*/  SYNCS.PHASECHK.TRANS64.TRYWAIT P0, [UR5+0x80], R3 ;  /* 0x00008003ff0075a7 */ /* 0x000e640008001105 */
[----:B-1----:R-:W-:Y:S05]  /*5490*/  @!P0 BRA `(.L_x_99) ;  /* 0x00000040001c8947 */ /* 0x002fea0003800000 */
.L_x_196:
[----:B------:R-:W3:Y:S02]  /*54a0*/  SYNCS.PHASECHK.TRANS64.TRYWAIT P0, [UR5+0x88], R3 ;  /* 0x00008803ff0075a7 */ /* 0x000ee40008001105 */
[----:B---3--:R-:W-:Y:S05]  /*54b0*/  @!P0 BRA `(.L_x_100) ;  /* 0x00000040002c8947 */ /* 0x008fea0003800000 */
.L_x_198:
[----:B------:R-:W3:Y:S02]  /*54c0*/  SYNCS.PHASECHK.TRANS64.TRYWAIT P0, [UR5+0x90], R3 ;  /* 0x00009003ff0075a7 */ /* 0x000ee40008001105 */
[----:B---3--:R-:W-:Y:S05]  /*54d0*/  @!P0 BRA `(.L_x_101) ;  /* 0x00000040003c8947 */ /* 0x008fea0003800000 */
.L_x_200:
[----:B-1----:R-:W-:-:S07]  /*54e0*/  MOV R0, UR5 ;  /* 0x0000000500007c02 */ /* 0x002fce0008000f00 */
.L_x_102:
[----:B-1----:R-:W-:-:S04]  /*54f0*/  SHF.L.U32 R3, R36, 0x1f, RZ ;  /* 0x0000001f24037819 */ /* 0x002fc800000006ff */
[----:B------:R1:W3:Y:S03]  /*5500*/  SYNCS.PHASECHK.TRANS64.TRYWAIT P0, [R0+URZ+0x98], R3 ;  /* 0x00009803000075a7 */ /* 0x0002e600080011ff */
[----:B---3--:R-:W-:Y:S05]  /*5510*/  @!P0 NANOSLEEP.SYNCS 0x989680 ;  /* 0x009896800000895d */ /* 0x008fea0003900000 */
[----:B------:R-:W3:Y:S02]  /*5520*/  @!P0 SYNCS.PHASECHK.TRANS64 P0, [R0+URZ+0x98], R3 ;  /* 0x00009803000085a7 */ /* 0x000ee400080010ff */
[----:B--23--:R-:W-:Y:S05]  /*5530*/  @P0 EXIT ;  /* 0x000000000000094d */ /* 0x00cfea0003800000 */
[----:B------:R-:W-:Y:S05]  /*5540*/  BRA `(.L_x_102) ;  /* 0xfffffffc00e87947 */ /* 0x000fea000383ffff */
.L_x_87:
[----:B------:R-:W-:-:S06]  /*5550*/  UISETP.GE.AND UP0, UPT, UR10, 0x4, UPT ;  /* 0x000000040a00788c */ /* 0x000fcc000bf06270 */
[----:B------:R-:W-:-:S13]  /*5560*/  PLOP3.LUT P0, PT, PT, PT, UP0, 0x80, 0x8 ;  /* 0x000000000008781c */ /* 0x000fda0003f0f008 */
[----:B------:R-:W-:Y:S05]  /*5570*/  @!P0 EXIT ;  /* 0x000000000000894d */ /* 0x000fea0003800000 */
[----:B------:R-:W-:Y:S01]  /*5580*/  BAR.SYNC.DEFER_BLOCKING 0x6, 0xa0 ;  /* 0x0182800000007b1d */ /* 0x000fe20000010000 */
[----:B------:R-:W-:Y:S02]  /*5590*/  IMAD.SHL.U32 R4, R66, 0x200000, RZ ;  /* 0x0020000042047824 */ /* 0x000fe400078e00ff */
[----:B------:R-:W-:Y:S02]  /*55a0*/  HFMA2 R71, -RZ, RZ, 0, 5.9604644775390625e-08 ;  /* 0x00000001ff477431 */ /* 0x000fe400000001ff */
[C---:B------:R-:W-:Y:S01]  /*55b0*/  IMAD.SHL.U32 R65, R72.reuse, 0x10, RZ ;  /* 0x0000001048417824 */ /* 0x040fe200078e00ff */
[----:B------:R-:W-:Y:S01]  /*55c0*/  MOV R69, RZ ;  /* 0x000000ff00457202 */ /* 0x000fe20000000f00 */
[----:B------:R-:W-:Y:S01]  /*55d0*/  IMAD.U32 R33, R72, 0x10000, RZ ;  /* 0x0001000048217824 */ /* 0x000fe200078e00ff */
[----:B------:R-:W-:Y:S01]  /*55e0*/  UMOV UR48, 0x400 ;  /* 0x0000040000307882 */ /* 0x000fe20000000000 */
[----:B------:R-:W1:Y:S01]  /*55f0*/  LDC R63, c[0x0][0x370] ;  /* 0x0000dc00ff3f7b82 */ /* 0x000e620000000800 */
[----:B------:R-:W-:Y:S01]  /*5600*/  ULEA UR48, UR37, UR48, 0x18 ;  /* 0x0000003025307291 */ /* 0x000fe2000f8ec0ff */
[----:B------:R-:W-:Y:S01]  /*5610*/  LOP3.LUT R4, R4, 0x200000, RZ, 0xc0, !PT ;  /* 0x0020000004047812 */ /* 0x000fe200078ec0ff */
[----:B------:R-:W-:Y:S01]  /*5620*/  IMAD.SHL.U32 R64, R72, 0x2, RZ ;  /* 0x0000000248407824 */ /* 0x000fe200078e00ff */
[C---:B------:R-:W-:Y:S01]  /*5630*/  LOP3.LUT R5, R65.reuse, 0x40, RZ, 0xc0, !PT ;  /* 0x0000004041057812 */ /* 0x040fe200078ec0ff */
[----:B------:R-:W-:Y:S01]  /*5640*/  IMAD.SHL.U32 R3, R66, 0x200, RZ ;  /* 0x0000020042037824 */ /* 0x000fe200078e00ff */
[----:B------:R-:W-:Y:S01]  /*5650*/  LOP3.LUT R2, R65, 0x5b0, RZ, 0xc0, !PT ;  /* 0x000005b041027812 */ /* 0x000fe200078ec0ff */
[----:B------:R-:W-:Y:S01]  /*5660*/  UIADD3 UR4, UPT, UPT, UR48, 0x200, URZ ;  /* 0x0000020030047890 */ /* 0x000fe2000fffe0ff */
[----:B------:R-:W2:Y:S01]  /*5670*/  LDC R28, c[0x0][0xb0c] ;  /* 0x0002c300ff1c7b82 */ /* 0x000ea20000000800 */
[----:B------:R-:W-:Y:S01]  /*5680*/  LOP3.LUT R33, R4, 0x400000, R33, 0xf8, !PT ;  /* 0x0040000004217812 */ /* 0x000fe200078ef821 */
[----:B------:R-:W-:Y:S01]  /*5690*/  IMAD.MOV.U32 R30, RZ, RZ, RZ ;  /* 0x000000ffff1e7224 */ /* 0x000fe200078e00ff */
[----:B------:R-:W-:Y:S01]  /*56a0*/  LOP3.LUT R64, R5, 0x8, R64, 0xf8, !PT ;  /* 0x0000000805407812 */ /* 0x000fe200078ef840 */
[----:B------:R-:W-:Y:S01]  /*56b0*/  IMAD.MOV.U32 R70, RZ, RZ, RZ ;  /* 0x000000ffff467224 */ /* 0x000fe200078e00ff */
[----:B------:R-:W-:Y:S01]  /*56c0*/  LOP3.LUT R3, R2, 0x200, R3, 0xf8, !PT ;  /* 0x0000020002037812 */ /* 0x000fe200078ef803 */
[----:B------:R-:W-:Y:S01]  /*56d0*/  IMAD.MOV.U32 R76, RZ, RZ, RZ ;  /* 0x000000ffff4c7224 */ /* 0x000fe200078e00ff */
[----:B------:R-:W-:Y:S01]  /*56e0*/  LOP3.LUT P0, RZ, R65, 0x40, RZ, 0xc0, !PT ;  /* 0x0000004041ff7812 */ /* 0x000fe2000780c0ff */
[----:B------:R-:W3:Y:S01]  /*56f0*/  LDC R61, c[0x0][0xb20] ;  /* 0x0002c800ff3d7b82 */ /* 0x000ee20000000800 */
[----:B------:R-:W4:Y:S01]  /*5700*/  LDS R0, [UR48+0x160] ;  /* 0x00016030ff007984 */ /* 0x000f220008000800 */
[----:B------:R-:W-:Y:S01]  /*5710*/  LOP3.LUT R64, R3, R64, RZ, 0xfc, !PT ;  /* 0x0000004003407212 */ /* 0x000fe200078efcff */
[----:B------:R-:W-:Y:S01]  /*5720*/  IMAD.U32 R67, RZ, RZ, UR4 ;  /* 0x00000004ff437e24 */ /* 0x000fe2000f8e00ff */
[----:B------:R-:W-:Y:S01]  /*5730*/  LOP3.LUT R72, R72, 0x60, RZ, 0xc0, !PT ;  /* 0x0000006048487812 */ /* 0x000fe200078ec0ff */
[----:B------:R-:W1:Y:S03]  /*5740*/  LDCU.64 UR52, c[0x0][0x348] ;  /* 0x00006900ff3477ac */ /* 0x000e660008000a00 */
[----:B------:R-:W1:Y:S01]  /*5750*/  LDC R27, c[0x0][0xb30] ;  /* 0x0002cc00ff1b7b82 */ /* 0x000e620000000800 */
[----:B------:R-:W1:Y:S01]  /*5760*/  LDCU.64 UR38, c[0x0][0x888] ;  /* 0x00011100ff2677ac */ /* 0x000e620008000a00 */
[----:B------:R-:W1:Y:S06]  /*5770*/  LDCU.64 UR44, c[0x0][0x890] ;  /* 0x00011200ff2c77ac */ /* 0x000e6c0008000a00 */
[----:B------:R-:W1:Y:S01]  /*5780*/  LDC.64 R56, c[0x0][0xb10] ;  /* 0x0002c400ff387b82 */ /* 0x000e620000000a00 */
[----:B------:R-:W-:Y:S01]  /*5790*/  UMOV UR49, URZ ;  /* 0x000000ff00317c82 */ /* 0x000fe20008000000 */
[----:B------:R-:W-:-:S06]  /*57a0*/  UMOV UR51, URZ ;  /* 0x000000ff00337c82 */ /* 0x000fcc0008000000 */
[----:B------:R-:W1:Y:S08]  /*57b0*/  LDC.64 R24, c[0x0][0xb18] ;  /* 0x0002c600ff187b82 */ /* 0x000e700000000a00 */
[----:B------:R-:W1:Y:S08]  /*57c0*/  LDC.64 R22, c[0x0][0xb28] ;  /* 0x0002ca00ff167b82 */ /* 0x000e700000000a00 */
[----:B------:R-:W1:Y:S01]  /*57d0*/  LDC.64 R54, c[0x0][0x8b0] ;  /* 0x00022c00ff367b82 */ /* 0x000e620000000a00 */
[----:B----4-:R-:W-:Y:S01]  /*57e0*/  IMAD.IADD R33, R0, 0x1, R33 ;  /* 0x0000000100217824 */ /* 0x010fe200078e0221 */
[----:B------:R-:W-:-:S06]  /*57f0*/  P2R R0, PR, RZ, 0x1 ;  /* 0x00000001ff007803 */ /* 0x000fcc0000000000 */
[----:B------:R-:W4:Y:S08]  /*5800*/  LDC.64 R52, c[0x0][0x8a8] ;  /* 0x00022a00ff347b82 */ /* 0x000f300000000a00 */
[----:B--23--:R-:W1:Y:S02]  /*5810*/  LDC R62, c[0x0][0x374] ;  /* 0x0000dd00ff3e7b82 */ /* 0x00ce640000000800 */
.L_x_146:
[C---:B------:R-:W-:Y:S02]  /*5820*/  LEA R0, R76.reuse, UR48, 0x3 ;  /* 0x000000304c007c11 */ /* 0x040fe4000f8e18ff */
[----:B------:R-:W-:Y:S02]  /*5830*/  SHF.L.U32 R3, R69, 0x1f, RZ ;  /* 0x0000001f45037819 */ /* 0x000fe400000006ff */
[----:B------:R-:W-:Y:S02]  /*5840*/  LEA R16, R76, UR48, 0x4 ;  /* 0x000000304c107c11 */ /* 0x000fe4000f8e20ff */
[----:B--2---:R-:W2:Y:S02]  /*5850*/  SYNCS.PHASECHK.TRANS64.TRYWAIT P0, [R0+URZ+0xb0], R3 ;  /* 0x0000b003000075a7 */ /* 0x004ea400080011ff */
[----:B--2---:R-:W-:Y:S05]  /*5860*/  @!P0 BRA `(.L_x_103) ;  /* 0x0000003c00708947 */ /* 0x004fea0003800000 */
.L_x_201:
[----:B------:R-:W3:Y:S01]  /*5870*/  LDC.64 R12, c[0x0][0xb10] ;  /* 0x0002c400ff0c7b82 */ /* 0x000ee20000000a00 */
[----:B------:R-:W4:Y:S01]  /*5880*/  LDS.128 R16, [R16+0x140] ;  /* 0x0001400010107984 */ /* 0x000f220000000c00 */
[----:B-1----:R-:W-:Y:S01]  /*5890*/  ISETP.NE.AND P1, PT, R27, 0x1, PT ;  /* 0x000000011b00780c */ /* 0x002fe20003f25270 */
[----:B--2---:R-:W-:Y:S01]  /*58a0*/  VIADD R0, R0, 0xc0 ;  /* 0x000000c000007836 */ /* 0x004fe20000000000 */
[----:B------:R-:W-:Y:S04]  /*58b0*/  ISETP.GE.AND P0, PT, R26, 0x1, PT ;  /* 0x000000011a00780c */ /* 0x000fe80003f06270 */
[----:B------:R-:W1:Y:S01]  /*58c0*/  LDC.64 R10, c[0x0][0xb18] ;  /* 0x0002c600ff0a7b82 */ /* 0x000e620000000a00 */
[----:B------:R-:W-:Y:S01]  /*58d0*/  PRMT R0, RZ, 0x654, R0 ;  /* 0x00000654ff007816 */ /* 0x000fe20000000000 */
[----:B------:R-:W-:Y:S01]  /*58e0*/  @!PT LDS RZ, [RZ] ;  /* 0x00000000fffff984 */ /* 0x000fe20000000800 */
[----:B------:R-:W-:Y:S01]  /*58f0*/  @!PT LDS RZ, [RZ] ;  /* 0x00000000fffff984 */ /* 0x000fe20000000800 */
[----:B------:R-:W-:Y:S01]  /*5900*/  @!PT LDS RZ, [RZ] ;  /* 0x00000000fffff984 */ /* 0x000fe20000000800 */
[----:B------:R-:W-:Y:S01]  /*5910*/  @!PT LDS RZ, [RZ] ;  /* 0x00000000fffff984 */ /* 0x000fe20000000800 */
[----:B------:R2:W-:Y:S06]  /*5920*/  MEMBAR.ALL.CTA ;  /* 0x0000000000007992 */ /* 0x0005ec0000008000 */
[----:B--2---:R-:W2:Y:S01]  /*5930*/  FENCE.VIEW.ASYNC.S ;  /* 0x00000000000073c6 */ /* 0x004ea20000000000 */
[----:B------:R-:W1:Y:S08]  /*5940*/  @!P1 LDC R14, c[0x0][0xb20] ;  /* 0x0002c800ff0e9b82 */ /* 0x000e700000000800 */
[----:B------:R-:W1:Y:S01]  /*5950*/  @!P1 LDC R9, c[0x0][0xb0c] ;  /* 0x0002c300ff099b82 */ /* 0x000e620000000800 */
[----:B--2---:R2:W-:Y:S01]  /*5960*/  SYNCS.ARRIVE.TRANS64.RED.A1T0 RZ, [R0+URZ], RZ ;  /* 0x000000ff00ff79a7 */ /* 0x0045e200081004ff */
[----:B----4-:R-:W-:Y:S04]  /*5970*/  LOP3.LUT P4, RZ, R18, 0x1, RZ, 0xc0, !PT ;  /* 0x0000000112ff7812 */ /* 0x010fe8000788c0ff */
[----:B------:R-:W-:Y:S09]  /*5980*/  P2R R73, PR, RZ, 0x10 ;  /* 0x00000010ff497803 */ /* 0x000ff20000000000 */
[----:B------:R-:W-:Y:S02]  /*5990*/  @P4 MOV R31, R16 ;  /* 0x00000010001f4202 */ /* 0x000fe40000000f00 */
[----:B------:R-:W-:Y:S01]  /*59a0*/  @P4 LOP3.LUT R29, R17, 0xffff, RZ, 0xc0, !PT ;  /* 0x0000ffff111d4812 */ /* 0x000fe200078ec0ff */
[----:B--23--:R-:W-:Y:S06]  /*59b0*/  @!P0 BRA `(.L_x_104) ;  /* 0x0000000000a48947 */ /* 0x00cfec0003800000 */
[----:B------:R-:W-:Y:S01]  /*59c0*/  IMAD.HI.U32 R36, R62, R25, RZ ;  /* 0x000000193e247227 */ /* 0x000fe200078e00ff */
[----:B------:R-:W-:Y:S02]  /*59d0*/  ISETP.NE.AND P0, PT, R24, 0x1, PT ;  /* 0x000000011800780c */ /* 0x000fe40003f05270 */
[----:B------:R-:W-:Y:S01]  /*59e0*/  ISETP.NE.AND P2, PT, R26, 0x1, PT ;  /* 0x000000011a00780c */ /* 0x000fe20003f45270 */
[-C--:B------:R-:W-:Y:S01]  /*59f0*/  IMAD.HI.U32 R20, R63, R56.reuse, RZ ;  /* 0x000000383f147227 */ /* 0x080fe200078e00ff */
[----:B------:R-:W-:Y:S02]  /*5a00*/  SHF.R.U32.HI R21, RZ, R61, R36 ;  /* 0x0000003dff157219 */ /* 0x000fe40000011624 */
[----:B------:R-:W-:Y:S01]  /*5a10*/  ISETP.NE.AND P3, PT, R28, 0x1, PT ;  /* 0x000000011c00780c */ /* 0x000fe20003f65270 */
[----:B------:R-:W-:Y:S01]  /*5a20*/  IMAD.HI.U32 R40, R29, R25, RZ ;  /* 0x000000191d287227 */ /* 0x000fe200078e00ff */
[----:B------:R-:W-:Y:S02]  /*5a30*/  SHF.R.U32.HI R20, RZ, R57, R20 ;  /* 0x00000039ff147219 */ /* 0x000fe40000011614 */
[----:B------:R-:W-:Y:S01]  /*5a40*/  SEL R3, R62, R21, !P0 ;  /* 0x000000153e037207 */ /* 0x000fe20004000000 */
[----:B------:R-:W-:Y:S01]  /*5a50*/  IMAD.HI.U32 R38, R31, R56, RZ ;  /* 0x000000381f267227 */ /* 0x000fe200078e00ff */
[----:B------:R-:W-:Y:S03]  /*5a60*/  SEL R7, R63, R20, !P3 ;  /* 0x000000143f077207 */ /* 0x000fe60005800000 */
[-C--:B------:R-:W-:Y:S01]  /*5a70*/  IMAD.HI.U32 R20, R3, R22.reuse, RZ ;  /* 0x0000001603147227 */ /* 0x080fe200078e00ff */
[----:B------:R-:W-:Y:S03]  /*5a80*/  SHF.R.U32.HI R38, RZ, R57, R38 ;  /* 0x00000039ff267219 */ /* 0x000fe60000011626 */
[----:B------:R-:W-:Y:S01]  /*5a90*/  IMAD.HI.U32 R36, R7, R22, RZ ;  /* 0x0000001607247227 */ /* 0x000fe200078e00ff */
[----:B------:R-:W-:Y:S02]  /*5aa0*/  @P2 SHF.R.U32.HI R3, RZ, R23, R20 ;  /* 0x00000017ff032219 */ /* 0x000fe40000011614 */
[----:B------:R-:W-:Y:S02]  /*5ab0*/  SHF.R.U32.HI R20, RZ, R61, R40 ;  /* 0x0000003dff147219 */ /* 0x000fe40000011628 */
[----:B------:R-:W-:Y:S01]  /*5ac0*/  @P2 SHF.R.U32.HI R7, RZ, R23, R36 ;  /* 0x00000017ff072219 */ /* 0x000fe20000011624 */
[C---:B------:R-:W-:Y:S01]  /*5ad0*/  IMAD R2, R26.reuse, R3, RZ ;  /* 0x000000031a027224 */ /* 0x040fe200078e02ff */
[----:B------:R-:W-:Y:S02]  /*5ae0*/  SEL R5, R29, R20, !P0 ;  /* 0x000000141d057207 */ /* 0x000fe40004000000 */
[----:B------:R-:W-:Y:S01]  /*5af0*/  SEL R3, R31, R38, !P3 ;  /* 0x000000261f037207 */ /* 0x000fe20005800000 */
[----:B------:R-:W-:Y:S01]  /*5b00*/  IMAD R4, R26, R7, RZ ;  /* 0x000000071a047224 */ /* 0x000fe200078e02ff */
[C---:B------:R-:W-:Y:S01]  /*5b10*/  ISETP.GE.AND P0, PT, R5.reuse, R2, PT ;  /* 0x000000020500720c */ /* 0x040fe20003f06270 */
[----:B------:R-:W-:Y:S03]  /*5b20*/  IMAD.HI.U32 R6, R5, R22, RZ ;  /* 0x0000001605067227 */ /* 0x000fe600078e00ff */
[----:B------:R-:W-:Y:S01]  /*5b30*/  ISETP.GE.OR P0, PT, R3, R4, P0 ;  /* 0x000000040300720c */ /* 0x000fe20000706670 */
[----:B------:R-:W-:Y:S01]  /*5b40*/  IMAD.MOV R4, RZ, RZ, -R3 ;  /* 0x000000ffff047224 */ /* 0x000fe200078e0a03 */
[-C--:B------:R-:W-:Y:S03]  /*5b50*/  SHF.R.U32.HI R6, RZ, R23.reuse, R6 ;  /* 0x00000017ff067219 */ /* 0x080fe60000011606 */
[----:B------:R-:W-:Y:S01]  /*5b60*/  IMAD R31, R28, R4, R31 ;  /* 0x000000041c1f7224 */ /* 0x000fe200078e021f */
[----:B------:R-:W-:Y:S05]  /*5b70*/  SEL R15, R5, R6, !P2 ;  /* 0x00000006050f7207 */ /* 0x000fea0005000000 */
[----:B------:R-:W-:Y:S02]  /*5b80*/  IMAD.MOV R6, RZ, RZ, -R15 ;  /* 0x000000ffff067224 */ /* 0x000fe400078e0a0f */
[C---:B------:R-:W-:Y:S04]  /*5b90*/  @!P0 IMAD.HI.U32 R2, R3.reuse, R22, RZ ;  /* 0x0000001603028227 */ /* 0x040fe800078e00ff */
[----:B------:R-:W-:Y:S01]  /*5ba0*/  IMAD R6, R26, R6, R5 ;  /* 0x000000061a067224 */ /* 0x000fe200078e0205 */
[----:B------:R-:W-:Y:S04]  /*5bb0*/  @!P0 SHF.R.U32.HI R2, RZ, R23, R2 ;  /* 0x00000017ff028219 */ /* 0x000fe80000011602 */
[----:B------:R-:W-:Y:S02]  /*5bc0*/  @!P0 SEL R0, R3, R2, !P2 ;  /* 0x0000000203008207 */ /* 0x000fe40005000000 */
[----:B------:R-:W-:Y:S02]  /*5bd0*/  IADD3 R2, PT, PT, -R5, RZ, RZ ;  /* 0x000000ff05027210 */ /* 0x000fe40007ffe1ff */
[----:B------:R-:W-:Y:S01]  /*5be0*/  @!P0 IADD3 R8, PT, PT, R15, -R0, RZ ;  /* 0x800000000f088210 */ /* 0x000fe20007ffe0ff */
[----:B------:R-:W-:Y:S02]  /*5bf0*/  @!P0 IMAD R0, R7, R6, R0 ;  /* 0x0000000607008224 */ /* 0x000fe400078e0200 */
[----:B------:R-:W-:Y:S02]  /*5c00*/  IMAD R29, R24, R2, R29 ;  /* 0x00000002181d7224 */ /* 0x000fe400078e021d */
[----:B------:R-:W-:Y:S02]  /*5c10*/  @!P0 IMAD R5, R8, R26, R3 ;  /* 0x0000001a08058224 */ /* 0x000fe400078e0203 */
[----:B------:R-:W-:Y:S04]  /*5c20*/  @!P0 IMAD.MOV.U32 R3, RZ, RZ, R0 ;  /* 0x000000ffff038224 */ /* 0x000fe800078e0000 */
[----:B------:R-:W-:Y:S02]  /*5c30*/  IMAD R31, R3, R28, R31 ;  /* 0x0000001c031f7224 */ /* 0x000fe400078e021f */
[----:B------:R-:W-:Y:S07]  /*5c40*/  IMAD R29, R5, R24, R29 ;  /* 0x00000018051d7224 */ /* 0x000fee00078e021d */
.L_x_104:
[----:B-1----:R-:W-:Y:S01]  /*5c50*/  @!P1 ISETP.NE.AND P0, PT, R10, 0x1, PT ;  /* 0x000000010a00980c */ /* 0x002fe20003f05270 */
[----:B------:R-:W-:Y:S01]  /*5c60*/  @!P1 IMAD.HI.U32 R3, R29, R11, RZ ;  /* 0x0000000b1d039227 */ /* 0x000fe200078e00ff */
[----:B------:R-:W-:Y:S01]  /*5c70*/  R2UR UR42, R37 ;  /* 0x00000000252a72ca */ /* 0x000fe200000e0000 */
[----:B------:R-:W-:Y:S01]  /*5c80*/  BSSY.RECONVERGENT B6, `(.L_x_105) ;  /* 0x0000031000067945 */ /* 0x000fe20003800200 */
[----:B------:R-:W-:Y:S01]  /*5c90*/  R2UR UR41, R34 ;  /* 0x00000000222972ca */ /* 0x000fe200000e0000 */
[----:B------:R-:W-:Y:S01]  /*5ca0*/  @!P1 IMAD.HI.U32 R0, R31, R12, RZ ;  /* 0x0000000c1f009227 */ /* 0x000fe200078e00ff */
[----:B------:R-:W-:Y:S02]  /*5cb0*/  @!P1 SHF.R.U32.HI R2, RZ, R14, R3 ;  /* 0x0000000eff029219 */ /* 0x000fe40000011603 */
[----:B------:R-:W-:Y:S01]  /*5cc0*/  @!P1 ISETP.NE.AND P2, PT, R9, 0x1, PT ;  /* 0x000000010900980c */ /* 0x000fe20003f45270 */
[----:B------:R-:W-:Y:S01]  /*5cd0*/  VIADD R76, R76, 0x1 ;  /* 0x000000014c4c7836 */ /* 0x000fe20000000000 */
[----:B------:R-:W-:Y:S02]  /*5ce0*/  @!P1 SEL R2, R29, R2, !P0 ;  /* 0x000000021d029207 */ /* 0x000fe40004000000 */
[----:B------:R-:W-:Y:S02]  /*5cf0*/  @!P1 SHF.R.U32.HI R0, RZ, R13, R0 ;  /* 0x0000000dff009219 */ /* 0x000fe40000011600 */
[----:B------:R-:W-:Y:S01]  /*5d00*/  LOP3.LUT P0, RZ, R67, 0x90, RZ, 0xc0, !PT ;  /* 0x0000009043ff7812 */ /* 0x000fe2000780c0ff */
[----:B------:R-:W-:Y:S01]  /*5d10*/  USHF.L.U32 UR42, UR42, 0x6, URZ ;  /* 0x000000062a2a7899 */ /* 0x000fe200080006ff */
[----:B------:R-:W-:Y:S01]  /*5d20*/  @!P1 SEL R3, R31, R0, !P2 ;  /* 0x000000001f039207 */ /* 0x000fe20005000000 */
[----:B------:R-:W-:Y:S01]  /*5d30*/  USHF.L.U32 UR41, UR41, 0x7, URZ ;  /* 0x0000000729297899 */ /* 0x000fe200080006ff */
[----:B------:R-:W-:Y:S03]  /*5d40*/  @P4 SHF.R.U32.HI R68, RZ, 0x10, R17 ;  /* 0x00000010ff444819 */ /* 0x000fe60000011611 */
[----:B------:R-:W-:Y:S02]  /*5d50*/  @!P1 IMAD.IADD R0, R2, 0x1, -R3 ;  /* 0x0000000102009824 */ /* 0x000fe400078e0a03 */
[----:B------:R-:W-:Y:S02]  /*5d60*/  @!P1 IMAD.IADD R2, R3, 0x1, -R2 ;  /* 0x0000000103029824 */ /* 0x000fe400078e0a02 */
[----:B------:R-:W-:Y:S02]  /*5d70*/  @!P1 IMAD R31, R0, R9, R31 ;  /* 0x00000009001f9224 */ /* 0x000fe400078e021f */
[----:B------:R-:W-:Y:S01]  /*5d80*/  @!P1 IMAD R29, R2, R10, R29 ;  /* 0x0000000a021d9224 */ /* 0x000fe200078e021d */
[----:B------:R-:W-:Y:S06]  /*5d90*/  @!P0 BRA `(.L_x_106) ;  /* 0x00000000007c8947 */ /* 0x000fec0003800000 */
[----:B------:R-:W1:Y:S01]  /*5da0*/  LDCU.64 UR8, c[0x4][0x80] ;  /* 0x01001000ff0877ac */ /* 0x000e620008000a00 */
[----:B------:R-:W-:Y:S01]  /*5db0*/  MOV R2, 0x0 ;  /* 0x0000000000027802 */ /* 0x000fe20000000f00 */
[----:B------:R-:W-:Y:S02]  /*5dc0*/  HFMA2 R12, -RZ, RZ, 0, 5.9604644775390625e-08 ;  /* 0x00000001ff0c7431 */ /* 0x000fe400000001ff */
[----:B------:R-:W-:Y:S01]  /*5dd0*/  IMAD.MOV.U32 R8, RZ, RZ, 0x70 ;  /* 0x00000070ff087424 */ /* 0x000fe200078e00ff */
[----:B------:R2:W3:Y:S01]  /*5de0*/  LDC.64 R14, c[0x4][R2] ;  /* 0x01000000020e7b82 */ /* 0x0004e20000000a00 */
[----:B------:R-:W4:Y:S01]  /*5df0*/  LDCU.64 UR6, c[0x4][0x88] ;  /* 0x01001100ff0677ac */ /* 0x000f220008000a00 */
[----:B------:R-:W-:Y:S01]  /*5e00*/  IMAD.MOV.U32 R13, RZ, RZ, RZ ;  /* 0x000000ffff0d7224 */ /* 0x000fe200078e00ff */
[----:B------:R-:W2:Y:S01]  /*5e10*/  LDCU.64 UR4, c[0x4][0x8] ;  /* 0x01000100ff0477ac */ /* 0x000ea20008000a00 */
[----:B-1----:R-:W-:Y:S01]  /*5e20*/  MOV R5, UR9 ;  /* 0x0000000900057c02 */ /* 0x002fe20008000f00 */
[----:B------:R-:W-:Y:S01]  /*5e30*/  IMAD.U32 R4, RZ, RZ, UR8 ;  /* 0x00000008ff047e24 */ /* 0x000fe2000f8e00ff */
[----:B----4-:R-:W-:Y:S01]  /*5e40*/  MOV R7, UR7 ;  /* 0x0000000700077c02 */ /* 0x010fe20008000f00 */
[----:B------:R-:W-:Y:S01]  /*5e50*/  IMAD.U32 R6, RZ, RZ, UR6 ;  /* 0x00000006ff067e24 */ /* 0x000fe2000f8e00ff */
[----:B--2---:R-:W-:Y:S01]  /*5e60*/  MOV R11, UR5 ;  /* 0x00000005000b7c02 */ /* 0x004fe20008000f00 */
[----:B------:R-:W-:Y:S02]  /*5e70*/  IMAD.U32 R10, RZ, RZ, UR4 ;  /* 0x00000004ff0a7e24 */ /* 0x000fe4000f8e00ff */
[----:B------:R-:W-:Y:S07]  /*5e80*/  LEPC R20, `(.L_x_107) ;  /* 0x000000001014794e */ /* 0x000fee0000000000 */
[----:B---3-5:R-:W-:Y:S05]  /*5e90*/  CALL.ABS.NOINC R14 ;  /* 0x000000000e007343 */ /* 0x028fea0003c00000 */
.L_x_107:
[----:B------:R-:W1:Y:S01]  /*5ea0*/  LDCU.64 UR8, c[0x4][0x80] ;  /* 0x01001000ff0877ac */ /* 0x000e620008000a00 */
[----:B------:R-:W2:Y:S01]  /*5eb0*/  LDC.64 R2, c[0x4][R2] ;  /* 0x0100000002027b82 */ /* 0x000ea20000000a00 */
[----:B------:R-:W-:Y:S02]  /*5ec0*/  HFMA2 R12, -RZ, RZ, 0, 5.9604644775390625e-08 ;  /* 0x00000001ff0c7431 */ /* 0x000fe400000001ff */
[----:B------:R-:W-:Y:S02]  /*5ed0*/  IMAD.MOV.U32 R8, RZ, RZ, 0x70 ;  /* 0x00000070ff087424 */ /* 0x000fe400078e00ff */
[----:B------:R-:W-:Y:S01]  /*5ee0*/  IMAD.MOV.U32 R13, RZ, RZ, RZ ;  /* 0x000000ffff0d7224 */ /* 0x000fe200078e00ff */
[----:B------:R-:W3:Y:S01]  /*5ef0*/  LDCU.64 UR6, c[0x4][0x88] ;  /* 0x01001100ff0677ac */ /* 0x000ee20008000a00 */
[----:B------:R-:W4:Y:S01]  /*5f00*/  LDCU.64 UR4, c[0x4][0x8] ;  /* 0x01000100ff0477ac */ /* 0x000f220008000a00 */
[----:B-1----:R-:W-:Y:S02]  /*5f10*/  MOV R4, UR8 ;  /* 0x0000000800047c02 */ /* 0x002fe40008000f00 */
[----:B------:R-:W-:Y:S02]  /*5f20*/  MOV R5, UR9 ;  /* 0x0000000900057c02 */ /* 0x000fe40008000f00 */
[----:B---3--:R-:W-:Y:S01]  /*5f30*/  MOV R7, UR7 ;  /* 0x0000000700077c02 */ /* 0x008fe20008000f00 */
[----:B------:R-:W-:Y:S01]  /*5f40*/  IMAD.U32 R6, RZ, RZ, UR6 ;  /* 0x00000006ff067e24 */ /* 0x000fe2000f8e00ff */
[----:B----4-:R-:W-:Y:S01]  /*5f50*/  MOV R11, UR5 ;  /* 0x00000005000b7c02 */ /* 0x010fe20008000f00 */
[----:B------:R-:W-:Y:S02]  /*5f60*/  IMAD.U32 R10, RZ, RZ, UR4 ;  /* 0x00000004ff0a7e24 */ /* 0x000fe4000f8e00ff */
[----:B------:R-:W-:Y:S07]  /*5f70*/  LEPC R20, `(.L_x_106) ;  /* 0x000000001014794e */ /* 0x000fee0000000000 */
[----:B--2---:R-:W-:Y:S05]  /*5f80*/  CALL.ABS.NOINC R2 ;  /* 0x0000000002007343 */ /* 0x004fea0003c00000 */
.L_x_106:
[----:B------:R-:W-:Y:S05]  /*5f90*/  BSYNC.RECONVERGENT B6 ;  /* 0x0000000000067941 */ /* 0x000fea0003800200 */
.L_x_105:
[----:B------:R-:W-:Y:S01]  /*5fa0*/  ISETP.NE.U32.AND P4, PT, R54, RZ, PT ;  /* 0x000000ff3600720c */ /* 0x000fe20003f85070 */
[----:B------:R-:W-:Y:S01]  /*5fb0*/  UISETP.NE.AND UP2, UPT, UR50, URZ, UPT ;  /* 0x000000ff3200728c */ /* 0x000fe2000bf45270 */
[----:B------:R-:W-:Y:S01]  /*5fc0*/  ISETP.NE.U32.AND P2, PT, RZ, UR38, PT ;  /* 0x00000026ff007c0c */ /* 0x000fe2000bf45070 */
[----:B------:R-:W-:Y:S01]  /*5fd0*/  UISETP.NE.U32.AND UP1, UPT, UR44, URZ, UPT ;  /* 0x000000ff2c00728c */ /* 0x000fe2000bf25070 */
[----:B------:R-:W-:Y:S01]  /*5fe0*/  ISETP.NE.AND.EX P4, PT, R55, RZ, PT, P4 ;  /* 0x000000ff3700720c */ /* 0x000fe20003f85340 */
[----:B------:R-:W-:Y:S01]  /*5ff0*/  UPLOP3.LUT UP0, UPT, UPT, UPT, UPT, 0x40, 0x4 ;  /* 0x000000000004789c */ /* 0x000fe20003f0e870 */
[----:B------:R-:W-:Y:S01]  /*6000*/  ISETP.NE.AND.EX P2, PT, RZ, UR39, PT, P2 ;  /* 0x00000027ff007c0c */ /* 0x000fe2000bf45320 */
[----:B------:R-:W-:Y:S01]  /*6010*/  UISETP.NE.AND.EX UP1, UPT, UR45, URZ, UPT, UP1 ;  /* 0x000000ff2d00728c */ /* 0x000fe2000bf25310 */
[----:B------:R-:W-:Y:S04]  /*6020*/  PLOP3.LUT P1, PT, PT, PT, UP2, 0x80, 0x8 ;  /* 0x000000000008781c */ /* 0x000fe80003f2f028 */
[----:B------:R-:W-:Y:S06]  /*6030*/  @UP2 UPLOP3.LUT UP0, UPT, UPT, UPT, UP1, 0x80, 0x8 ;  /* 0x000000000008289c */ /* 0x000fec0003f0f010 */
[----:B------:R-:W-:Y:S01]  /*6040*/  PLOP3.LUT P0, PT, PT, PT, UP0, 0x80, 0x8 ;  /* 0x000000000008781c */ /* 0x000fe20003f0f008 */
[----:B------:R-:W-:Y:S01]  /*6050*/  @!UPT UIADD3 URZ, UPT, UPT, URZ, URZ, URZ ;  /* 0x000000fffffff290 */ /* 0x000fe2000fffe0ff */
[----:B------:R-:W-:Y:S11]  /*6060*/  BRA.U !UP1, `(.L_x_108) ;  /* 0x0000000109387547 */ /* 0x000ff6000b800000 */
[----:B------:R-:W-:Y:S01]  /*6070*/  UISETP.NE.U32.AND UP0, UPT, UR38, URZ, UPT ;  /* 0x000000ff2600728c */ /* 0x000fe2000bf05070 */
[----:B------:R-:W-:Y:S02]  /*6080*/  HFMA2 R0, -RZ, RZ, 0, 5.9604644775390625e-08 ;  /* 0x00000001ff007431 */ /* 0x000fe400000001ff */
[----:B------:R-:W-:Y:S01]  /*6090*/  IMAD.MOV.U32 R59, RZ, RZ, 0x1 ;  /* 0x00000001ff3b7424 */ /* 0x000fe200078e00ff */
[----:B------:R-:W-:Y:S06]  /*60a0*/  UISETP.NE.AND.EX UP0, UPT, UR39, URZ, UPT, UP0 ;  /* 0x000000ff2700728c */ /* 0x000fec000bf05300 */
[----:B------:R-:W-:Y:S05]  /*60b0*/  PLOP3.LUT P3, PT, PT, PT, UP0, 0x80, 0x8 ;  /* 0x000000000008781c */ /* 0x000fea0003f6f008 */
[----:B------:R-:W1:Y:S01]  /*60c0*/  @UP0 LDCU.64 UR6, c[0x0][0x888] ;  /* 0x00011100ff0607ac */ /* 0x000e620008000a00 */
[----:B------:R-:W-:Y:S07]  /*60d0*/  @UP0 UIMAD UR4, UR36, UR44, URZ ;  /* 0x0000002c240402a4 */ /* 0x000fee000f8e02ff */
[----:B------:R-:W-:Y:S01]  /*60e0*/  @!P3 PRMT R59, R0, 0x7610, R59 ;  /* 0x00007610003bb816 */ /* 0x000fe2000000003b */
[----:B-1----:R-:W-:Y:S03]  /*60f0*/  @UP0 UIMAD.WIDE UR6, UR4, 0x4, UR6 ;  /* 0x00000004040608a5 */ /* 0x002fe6000f8e0206 */
[----:B------:R-:W1:Y:S03]  /*6100*/  @!UP0 LDCU UR4, c[0x0][0x880] ;  /* 0x00011000ff0487ac */ /* 0x000e660008000800 */
[----:B------:R-:W-:Y:S01]  /*6110*/  IMAD.U32 R2, RZ, RZ, UR6 ;  /* 0x00000006ff027e24 */ /* 0x000fe2000f8e00ff */
[----:B------:R-:W-:Y:S05]  /*6120*/  MOV R3, UR7 ;  /* 0x0000000700037c02 */ /* 0x000fea0008000f00 */
[----:B-----5:R2:W5:Y:S02]  /*6130*/  @P3 LDG.E R35, desc[UR46][R2.64] ;  /* 0x0000002e02233981 */ /* 0x020564000c1e1900 */
[----:B-12---:R-:W-:Y:S02]  /*6140*/  @!P3 IMAD.U32 R35, RZ, RZ, UR4 ;  /* 0x00000004ff23be24 */ /* 0x006fe4000f8e00ff */
.L_x_108:
[----:B------:R-:W-:Y:S05]  /*6150*/  @!P4 BRA `(.L_x_109) ;  /* 0x000000000020c947 */ /* 0x000fea0003800000 */
[----:B------:R-:W-:Y:S04]  /*6160*/  ISETP.NE.U32.AND P3, PT, R52, RZ, PT ;  /* 0x000000ff3400720c */ /* 0x000fe80003f65070 */
[----:B------:R-:W-:Y:S11]  /*6170*/  ISETP.NE.AND.EX P3, PT, R53, RZ, PT, P3 ;  /* 0x000000ff3500720c */ /* 0x000ff60003f65330 */
[----:B------:R-:W-:Y:S02]  /*6180*/  @!UPT UIADD3 URZ, UPT, UPT, URZ, URZ, URZ ;  /* 0x000000fffffff290 */ /* 0x000fe4000fffe0ff */
[----:B------:R-:W1:Y:S01]  /*6190*/  @P3 LDC.64 R2, c[0x0][0x8a8] ;  /* 0x00022a00ff023b82 */ /* 0x000e620000000a00 */
[----:B------:R-:W-:Y:S04]  /*61a0*/  @P3 IMAD R0, R54, UR36, RZ ;  /* 0x0000002436003c24 */ /* 0x000fe8000f8e02ff */
[----:B-1----:R-:W-:Y:S05]  /*61b0*/  @P3 IMAD.WIDE R2, R0, 0x4, R2 ;  /* 0x0000000400023825 */ /* 0x002fea00078e0202 */
[----:B-----5:R1:W5:Y:S02]  /*61c0*/  @P3 LDG.E R32, desc[UR46][R2.64] ;  /* 0x0000002e02203981 */ /* 0x020364000c1e1900 */
[----:B-1----:R-:W2:Y:S02]  /*61d0*/  @!P3 LDC R32, c[0x0][0x8a0] ;  /* 0x00022800ff20bb82 */ /* 0x002ea40000000800 */
.L_x_109:
[----:B-----5:R-:W-:Y:S01]  /*61e0*/  FSETP.NEU.AND P3, PT, R35, RZ, PT ;  /* 0x000000ff2300720b */ /* 0x020fe20003f6d000 */
[----:B------:R-:W-:Y:S01]  /*61f0*/  IMAD.SHL.U32 R77, R64, 0x2, RZ ;  /* 0x00000002404d7824 */ /* 0x000fe200078e00ff */
[----:B------:R-:W-:Y:S01]  /*6200*/  SEL R5, RZ, 0xffffffff, P2 ;  /* 0xffffffffff057807 */ /* 0x000fe20001000000 */
[----:B------:R-:W-:Y:S01]  /*6210*/  BSSY B1, `(.L_x_110) ;  /* 0x0000034000017945 */ /* 0x000fe20003800000 */
[----:B------:R-:W-:Y:S01]  /*6220*/  @P1 LOP3.LUT P2, RZ, R59, 0xff, RZ, 0xc0, !PT ;  /* 0x000000ff3bff1812 */ /* 0x000fe2000784c0ff */
[----:B------:R-:W-:Y:S01]  /*6230*/  IMAD.MOV.U32 R39, RZ, RZ, 0x1 ;  /* 0x00000001ff277424 */ /* 0x000fe200078e00ff */
[----:B------:R-:W-:Y:S01]  /*6240*/  @P1 SEL R0, RZ, 0xffffffff, P3 ;  /* 0xffffffffff001807 */ /* 0x000fe20001800000 */
[C---:B------:R-:W-:Y:S01]  /*6250*/  IMAD R34, R30.reuse, 0x40, R33 ;  /* 0x000000401e227824 */ /* 0x040fe200078e0221 */
[----:B------:R-:W-:Y:S01]  /*6260*/  LOP3.LUT R71, R71, 0x1, RZ, 0x3c, !PT ;  /* 0x0000000147477812 */ /* 0x000fe200078e3cff */
[----:B------:R-:W-:Y:S01]  /*6270*/  IMAD.MOV.U32 R38, RZ, RZ, RZ ;  /* 0x000000ffff267224 */ /* 0x000fe200078e00ff */
[----:B------:R-:W-:Y:S02]  /*6280*/  @P0 SEL R0, R5, R0, !P2 ;  /* 0x0000000005000207 */ /* 0x000fe40005000000 */
[----:B------:R-:W-:Y:S02]  /*6290*/  CS2R R50, SRZ ;  /* 0x0000000000327805 */ /* 0x000fe4000001ff00 */
[----:B------:R-:W-:Y:S02]  /*62a0*/  LEA R74, R30, UR48, 0x3 ;  /* 0x000000301e4a7c11 */ /* 0x000fe4000f8e18ff */
[----:B------:R-:W-:Y:S02]  /*62b0*/  CS2R R48, SRZ ;  /* 0x0000000000307805 */ /* 0x000fe4000001ff00 */
[----:B------:R-:W-:Y:S02]  /*62c0*/  @P1 LOP3.LUT R0, R0, 0x1, RZ, 0xc0, !PT ;  /* 0x0000000100001812 */ /* 0x000fe400078ec0ff */
[----:B------:R-:W-:Y:S02]  /*62d0*/  CS2R R42, SRZ ;  /* 0x00000000002a7805 */ /* 0x000fe4000001ff00 */
[----:B------:R-:W-:Y:S02]  /*62e0*/  SHF.L.U32 R3, R70, 0x1f, RZ ;  /* 0x0000001f46037819 */ /* 0x000fe400000006ff */
[----:B------:R-:W-:Y:S02]  /*62f0*/  CS2R R40, SRZ ;  /* 0x0000000000287805 */ /* 0x000fe4000001ff00 */
[----:B------:R-:W-:Y:S01]  /*6300*/  ISETP.NE.U32.OR P5, PT, R0, 0x1, !P1 ;  /* 0x000000010000780c */ /* 0x000fe20004fa5470 */
[----:B------:R-:W-:Y:S01]  /*6310*/  VIADD R82, R77, UR48 ;  /* 0x000000304d527c36 */ /* 0x000fe20008000000 */
[----:B------:R-:W-:Y:S02]  /*6320*/  PLOP3.LUT P2, PT, PT, PT, UP1, 0x80, 0x8 ;  /* 0x000000000008781c */ /* 0x000fe40003f4f018 */
[----:B------:R-:W-:Y:S02]  /*6330*/  SEL R0, RZ, 0xffffffff, P3 ;  /* 0xffffffffff007807 */ /* 0x000fe40001800000 */
[----:B------:R-:W-:Y:S02]  /*6340*/  LOP3.LUT P3, R75, R59, 0xff, RZ, 0xc0, !PT ;  /* 0x000000ff3b4b7812 */ /* 0x000fe4000786c0ff */
[----:B------:R-:W-:Y:S05]  /*6350*/  P2R R78, PR, RZ, 0x20 ;  /* 0x00000020ff4e7803 */ /* 0x000fea0000000000 */
[----:B------:R-:W-:Y:S02]  /*6360*/  @P5 SHF.L.U32 R2, R71, 0x1f, RZ ;  /* 0x0000001f47025819 */ /* 0x000fe400000006ff */
[----:B------:R-:W-:Y:S02]  /*6370*/  @P2 SEL R0, R5, R0, !P3 ;  /* 0x0000000005002207 */ /* 0x000fe40005800000 */
[----:B------:R-:W1:Y:S02]  /*6380*/  @P5 SYNCS.PHASECHK.TRANS64.TRYWAIT P1, [UR48+0x60], R2 ;  /* 0x00006002ff0055a7 */ /* 0x000e640008021130 */
[----:B------:R-:W-:Y:S04]  /*6390*/  LOP3.LUT R0, R0, 0x1, RZ, 0xc0, !PT ;  /* 0x0000000100007812 */ /* 0x000fe800078ec0ff */
[----:B------:R-:W-:Y:S04]  /*63a0*/  ISETP.NE.U32.AND P4, PT, R0, 0x1, PT ;  /* 0x000000010000780c */ /* 0x000fe80003f85070 */
[----:B------:R-:W-:Y:S01]  /*63b0*/  P2R R80, PR, RZ, 0x10 ;  /* 0x00000010ff507803 */ /* 0x000fe20000000000 */
[----:B------:R3:W4:Y:S01]  /*63c0*/  SYNCS.PHASECHK.TRANS64.TRYWAIT P0, [R74+URZ+0xd0], R3 ;  /* 0x0000d0034a0075a7 */ /* 0x00072200080011ff */
[----:B-1----:R-:W-:Y:S01]  /*63d0*/  @P5 SEL R39, RZ, 0x1, !P1 ;  /* 0x00000001ff275807 */ /* 0x002fe20004800000 */
[----:B---3--:R-:W-:Y:S06]  /*63e0*/  @!P5 BRA `(.L_x_111) ;  /* 0x000000000058d947 */ /* 0x008fec0003800000 */
[C---:B------:R-:W-:Y:S01]  /*63f0*/  VIADD R0, R82.reuse, 0x200 ;  /* 0x0000020052007836 */ /* 0x040fe20000000000 */
[----:B------:R-:W-:Y:S01]  /*6400*/  LOP3.LUT P5, RZ, R65, 0x40, RZ, 0xc0, !PT ;  /* 0x0000004041ff7812 */ /* 0x000fe200078ac0ff */
[----:B------:R-:W-:Y:S01]  /*6410*/  BSSY B0, `(.L_x_112) ;  /* 0x000000e000007945 */ /* 0x000fe20003800000 */
[----:B------:R-:W-:Y:S01]  /*6420*/  ISETP.NE.AND P2, PT, R39, RZ, PT ;  /* 0x000000ff2700720c */ /* 0x000fe20003f45270 */
[----:B------:R-:W-:Y:S01]  /*6430*/  @P4 VIADD R2, R82, 0x210 ;  /* 0x0000021052024836 */ /* 0x000fe20000000000 */
[----:B------:R-:W-:Y:S01]  /*6440*/  PLOP3.LUT P1, PT, PT, PT, PT, 0x8, 0x80 ;  /* 0x000000000080781c */ /* 0x000fe20003f2e170 */
[----:B------:R-:W-:Y:S01]  /*6450*/  IMAD.MOV.U32 R51, RZ, RZ, RZ ;  /* 0x000000ffff337224 */ /* 0x000fe200078e00ff */
[----:B------:R-:W-:Y:S02]  /*6460*/  @P4 PLOP3.LUT P1, PT, P5, PT, PT, 0x80, 0x8 ;  /* 0x000000000008481c */ /* 0x000fe40002f2f070 */
[----:B------:R-:W-:Y:S02]  /*6470*/  CS2R R48, SRZ ;  /* 0x0000000000307805 */ /* 0x000fe4000001ff00 */
[----:B------:R-:W-:Y:S02]  /*6480*/  CS2R R42, SRZ ;  /* 0x00000000002a7805 */ /* 0x000fe4000001ff00 */
[----:B------:R-:W-:Y:S07]  /*6490*/  CS2R R40, SRZ ;  /* 0x0000000000287805 */ /* 0x000fee000001ff00 */
[----:B------:R-:W-:Y:S01]  /*64a0*/  @P1 VIADD R2, R0, 0xfffffff0 ;  /* 0xfffffff000021836 */ /* 0x000fe20000000000 */
[----:B------:R-:W-:Y:S06]  /*64b0*/  @P2 BRA `(.L_x_113) ;  /* 0x00000000000c2947 */ /* 0x000fec0003800000 */
[----:B------:R-:W-:Y:S04]  /*64c0*/  SHF.L.U32 R5, R71, 0x1f, RZ ;  /* 0x0000001f47057819 */ /* 0x000fe800000006ff */
[----:B------:R-:W1:Y:S02]  /*64d0*/  SYNCS.PHASECHK.TRANS64.TRYWAIT P1, [UR48+0x60], R5 ;  /* 0x00006005ff0075a7 */ /* 0x000e640008021130 */
[----:B-1----:R-:W-:Y:S05]  /*64e0*/  @!P1 BRA `(.L_x_114) ;  /* 0x0000003000649947 */ /* 0x002fea0003800000 */
.L_x_113:
[----:B------:R-:W-:Y:S05]  /*64f0*/  BSYNC B0 ;  /* 0x0000000000007941 */ /* 0x000fea0003800000 */
.L_x_112:
[----:B------:R-:W-:Y:S01]  /*6500*/  ISETP.NE.AND P1, PT, R80, RZ, PT ;  /* 0x000000ff5000720c */ /* 0x000fe20003f25270 */
[----:B------:R-:W-:Y:S11]  /*6510*/  HFMA2 R38, -RZ, RZ, 0, 5.9604644775390625e-08 ;  /* 0x00000001ff267431 */ /* 0x000ff600000001ff */
[----:B------:R-:W-:Y:S01]  /*6520*/  @!UPT UIADD3 URZ, UPT, UPT, URZ, URZ, URZ ;  /* 0x000000fffffff290 */ /* 0x000fe2000fffe0ff */
[----:B------:R3:W1:Y:S04]  /*6530*/  @P1 LDS.128 R48, [R2] ;  /* 0x0000000002301984 */ /* 0x0006680000000c00 */
[----:B------:R3:W1:Y:S02]  /*6540*/  @P1 LDS.128 R40, [R77+UR48+0x200] ;  /* 0x000200304d281984 */ /* 0x0006640008000c00 */
.L_x_111:
[----:B------:R-:W-:Y:S05]  /*6550*/  BSYNC B1 ;  /* 0x0000000000017941 */ /* 0x000fea0003800000 */
.L_x_110:
[----:B-1----:R-:W-:Y:S04]  /*6560*/  SHF.R.U32.HI R5, RZ, 0x15, R34 ;  /* 0x00000015ff057819 */ /* 0x002fe80000011622 */
[----:B------:R-:W-:Y:S01]  /*6570*/  LOP3.LUT P1, RZ, R5, 0x3, R66, 0x48, !PT ;  /* 0x0000000305ff7812 */ /* 0x000fe20007824842 */
[----:B------:R-:W-:Y:S01]  /*6580*/  @!UPT UIADD3 URZ, UPT, UPT, URZ, URZ, URZ ;  /* 0x000000fffffff290 */ /* 0x000fe2000fffe0ff */
[----:B----4-:R-:W-:Y:S11]  /*6590*/  @P0 BRA `(.L_x_115) ;  /* 0x0000000000080947 */ /* 0x010ff60003800000 */
[----:B------:R-:W1:Y:S02]  /*65a0*/  SYNCS.PHASECHK.TRANS64.TRYWAIT P0, [R74+URZ+0xd0], R3 ;  /* 0x0000d0034a0075a7 */ /* 0x000e6400080011ff */
[----:B-1----:R-:W-:Y:S05]  /*65b0*/  @!P0 BRA `(.L_x_116) ;  /* 0x0000003000488947 */ /* 0x002fea0003800000 */
.L_x_115:
[----:B------:R-:W-:Y:S05]  /*65c0*/  @!P1 BRA `(.L_x_117) ;  /* 0x0000000000409947 */ /* 0x000fea0003800000 */
[----:B------:R-:W4:Y:S01]  /*65d0*/  LDCU.64 UR8, c[0x4][0x70] ;  /* 0x01000e00ff0877ac */ /* 0x000f220008000a00 */
[----:B-1----:R-:W-:Y:S01]  /*65e0*/  MOV R3, 0x0 ;  /* 0x0000000000037802 */ /* 0x002fe20000000f00 */
[----:B------:R-:W-:Y:S02]  /*65f0*/  HFMA2 R12, -RZ, RZ, 0, 5.9604644775390625e-08 ;  /* 0x00000001ff0c7431 */ /* 0x000fe400000001ff */
[----:B------:R-:W-:Y:S02]  /*6600*/  IMAD.MOV.U32 R8, RZ, RZ, 0x192 ;  /* 0x00000192ff087424 */ /* 0x000fe400078e00ff */
[----:B------:R-:W-:Y:S01]  /*6610*/  IMAD.MOV.U32 R13, RZ, RZ, RZ ;  /* 0x000000ffff0d7224 */ /* 0x000fe200078e00ff */
[----:B------:R-:W1:Y:S01]  /*6620*/  LDCU.64 UR6, c[0x4][0x78] ;  /* 0x01000f00ff0677ac */ /* 0x000e620008000a00 */
[----:B---3--:R-:W3:Y:S01]  /*6630*/  LDC.64 R2, c[0x4][R3] ;  /* 0x0100000003027b82 */ /* 0x008ee20000000a00 */
[----:B------:R-:W5:Y:S01]  /*6640*/  LDCU.64 UR4, c[0x4][0x10] ;  /* 0x01000200ff0477ac */ /* 0x000f620008000a00 */
[----:B----4-:R-:W-:Y:S01]  /*6650*/  MOV R5, UR9 ;  /* 0x0000000900057c02 */ /* 0x010fe20008000f00 */
[----:B------:R-:W-:Y:S01]  /*6660*/  IMAD.U32 R4, RZ, RZ, UR8 ;  /* 0x00000008ff047e24 */ /* 0x000fe2000f8e00ff */
[----:B-1----:R-:W-:Y:S01]  /*6670*/  MOV R7, UR7 ;  /* 0x0000000700077c02 */ /* 0x002fe20008000f00 */
[----:B------:R-:W-:Y:S01]  /*6680*/  IMAD.U32 R6, RZ, RZ, UR6 ;  /* 0x00000006ff067e24 */ /* 0x000fe2000f8e00ff */
[----:B-----5:R-:W-:Y:S01]  /*6690*/  MOV R11, UR5 ;  /* 0x00000005000b7c02 */ /* 0x020fe20008000f00 */
[----:B------:R-:W-:Y:S02]  /*66a0*/  IMAD.U32 R10, RZ, RZ, UR4 ;  /* 0x00000004ff0a7e24 */ /* 0x000fe4000f8e00ff */
[----:B------:R-:W-:Y:S07]  /*66b0*/  LEPC R20, `(.L_x_117) ;  /* 0x000000001014794e */ /* 0x000fee0000000000 */
[----:B--23--:R-:W-:Y:S05]  /*66c0*/  CALL.ABS.NOINC R2 ;  /* 0x0000000002007343 */ /* 0x00cfea0003c00000 */
.L_x_117:
[----:B------:R-:W-:Y:S05]  /*66d0*/  WARPSYNC.ALL ;  /* 0x0000000000007948 */ /* 0x000fea0003800000 */
[----:B------:R-:W-:Y:S01]  /*66e0*/  R2UR UR4, R34 ;  /* 0x00000000220472ca */ /* 0x000fe200000e0000 */
[--C-:B------:R-:W-:Y:S01]  /*66f0*/  HADD2.F32 R20, -RZ, R40.reuse.H0_H0 ;  /* 0x20000028ff147230 */ /* 0x100fe20000004100 */
[----:B------:R-:W-:Y:S01]  /*6700*/  MOV R81, 0x10 ;  /* 0x0000001000517802 */ /* 0x000fe20000000f00 */
[----:B------:R-:W-:Y:S01]  /*6710*/  HADD2.F32 R21, -RZ, R40.H1_H1 ;  /* 0x30000028ff157230 */ /* 0x000fe20000004100 */
[----:B------:R-:W-:Y:S01]  /*6720*/  LOP3.LUT P6, RZ, R65, 0x40, RZ, 0xc0, !PT ;  /* 0x0000004041ff7812 */ /* 0x000fe200078cc0ff */
[----:B------:R-:W-:Y:S01]  /*6730*/  HADD2.F32 R36, -RZ, R41.H1_H1 ;  /* 0x30000029ff247230 */ /* 0x000fe20000004100 */
[----:B------:R-:W-:Y:S01]  /*6740*/  ISETP.NE.AND P0, PT, R72, RZ, PT ;  /* 0x000000ff4800720c */ /* 0x000fe20003f05270 */
[----:B------:R-:W-:Y:S01]  /*6750*/  HADD2.F32 R37, -RZ, R43.H0_H0 ;  /* 0x2000002bff257230 */ /* 0x000fe20000004100 */
[----:B------:R-:W-:Y:S01]  /*6760*/  SEL R81, R81, 0xfffffff0, !P6 ;  /* 0xfffffff051517807 */ /* 0x000fe20007000000 */
[----:B------:R-:W-:Y:S03]  /*6770*/  BSSY.RECONVERGENT B0, `(.L_x_118) ;  /* 0x000004f000007945 */ /* 0x000fe60003800200 */
[----:B------:R-:W-:Y:S01]  /*6780*/  IADD3 R79, PT, PT, R82, R81, RZ ;  /* 0x00000051524f7210 */ /* 0x000fe20007ffe0ff */
[----:B------:R-:W2:Y:S02]  /*6790*/  LDTM.x16 R4, tmem[UR4] ;  /* 0x00000004000479ee */ /* 0x000ea40008240000 */
[C---:B--2---:R-:W-:Y:S01]  /*67a0*/  FMUL R0, R32.reuse, R4 ;  /* 0x0000000420007220 */ /* 0x044fe20000400000 */
[C---:B---3--:R-:W-:Y:S01]  /*67b0*/  FMUL R2, R32.reuse, R5 ;  /* 0x0000000520027220 */ /* 0x048fe20000400000 */
[C---:B-1----:R-:W-:Y:S01]  /*67c0*/  FMUL R3, R32.reuse, R6 ;  /* 0x0000000620037220 */ /* 0x042fe20000400000 */
[C---:B------:R-:W-:Y:S01]  /*67d0*/  FMUL R7, R32.reuse, R7 ;  /* 0x0000000720077220 */ /* 0x040fe20000400000 */
[C---:B------:R-:W-:Y:S01]  /*67e0*/  FFMA R0, R35.reuse, R20, R0 ;  /* 0x0000001423007223 */ /* 0x040fe20000000000 */
[----:B------:R-:W-:Y:S02]  /*67f0*/  HADD2.F32 R20, -RZ, R41.H0_H0 ;  /* 0x20000029ff147230 */ /* 0x000fe40000004100 */
[C---:B------:R-:W-:Y:S01]  /*6800*/  FFMA R2, R35.reuse, R21, R2 ;  /* 0x0000001523027223 */ /* 0x040fe20000000002 */
[--C-:B------:R-:W-:Y:S02]  /*6810*/  HADD2.F32 R21, -RZ, R42.reuse.H0_H0 ;  /* 0x2000002aff157230 */ /* 0x100fe40000004100 */
[C---:B------:R-:W-:Y:S01]  /*6820*/  FMUL R4, R32.reuse, R8 ;  /* 0x0000000820047220 */ /* 0x040fe20000400000 */
[C---:B------:R-:W-:Y:S01]  /*6830*/  FMUL R5, R32.reuse, R9 ;  /* 0x0000000920057220 */ /* 0x040fe20000400000 */
[C---:B------:R-:W-:Y:S01]  /*6840*/  FFMA R3, R35.reuse, R20, R3 ;  /* 0x0000001423037223 */ /* 0x040fe20000000003 */
[----:B------:R-:W-:Y:S02]  /*6850*/  HADD2.F32 R20, -RZ, R42.H1_H1 ;  /* 0x3000002aff147230 */ /* 0x000fe40000004100 */
[C---:B------:R-:W-:Y:S01]  /*6860*/  FFMA R7, R35.reuse, R36, R7 ;  /* 0x0000002423077223 */ /* 0x040fe20000000007 */
[C---:B------:R-:W-:Y:S01]  /*6870*/  FMUL R6, R32.reuse, R10 ;  /* 0x0000000a20067220 */ /* 0x040fe20000400000 */
[----:B------:R-:W-:Y:S02]  /*6880*/  HADD2.F32 R36, -RZ, R43.H1_H1 ;  /* 0x3000002bff247230 */ /* 0x000fe40000004100 */
[C---:B------:R-:W-:Y:S01]  /*6890*/  FMUL R11, R32.reuse, R11 ;  /* 0x0000000b200b7220 */ /* 0x040fe20000400000 */
[C---:B------:R-:W-:Y:S01]  /*68a0*/  FFMA R4, R35.reuse, R21, R4 ;  /* 0x0000001523047223 */ /* 0x040fe20000000004 */
[C---:B------:R-:W-:Y:S01]  /*68b0*/  FFMA R5, R35.reuse, R20, R5 ;  /* 0x0000001423057223 */ /* 0x040fe20000000005 */
[C---:B------:R-:W-:Y:S01]  /*68c0*/  FFMA R6, R35.reuse, R37, R6 ;  /* 0x0000002523067223 */ /* 0x040fe20000000006 */
[--C-:B------:R-:W-:Y:S02]  /*68d0*/  HADD2.F32 R20, -RZ, R48.reuse.H0_H0 ;  /* 0x20000030ff147230 */ /* 0x100fe40000004100 */
[C---:B------:R-:W-:Y:S01]  /*68e0*/  FFMA R11, R35.reuse, R36, R11 ;  /* 0x00000024230b7223 */ /* 0x040fe2000000000b */
[C---:B------:R-:W-:Y:S01]  /*68f0*/  FMUL R8, R32.reuse, R12 ;  /* 0x0000000c20087220 */ /* 0x040fe20000400000 */
[----:B------:R-:W-:Y:S02]  /*6900*/  HADD2.F32 R36, -RZ, R48.H1_H1 ;  /* 0x30000030ff247230 */ /* 0x000fe40000004100 */
[C---:B------:R-:W-:Y:S01]  /*6910*/  FMUL R9, R32.reuse, R13 ;  /* 0x0000000d20097220 */ /* 0x040fe20000400000 */
[--C-:B------:R-:W-:Y:S02]  /*6920*/  HADD2.F32 R21, -RZ, R49.reuse.H0_H0 ;  /* 0x20000031ff157230 */ /* 0x100fe40000004100 */
[C---:B------:R-:W-:Y:S01]  /*6930*/  FMUL R10, R32.reuse, R14 ;  /* 0x0000000e200a7220 */ /* 0x040fe20000400000 */
[C---:B------:R-:W-:Y:S01]  /*6940*/  FFMA R8, R35.reuse, R20, R8 ;  /* 0x0000001423087223 */ /* 0x040fe20000000008 */
[----:B------:R-:W-:Y:S02]  /*6950*/  HADD2.F32 R20, -RZ, R49.H1_H1 ;  /* 0x30000031ff147230 */ /* 0x000fe40000004100 */
[C---:B------:R-:W-:Y:S01]  /*6960*/  FFMA R9, R35.reuse, R36, R9 ;  /* 0x0000002423097223 */ /* 0x040fe20000000009 */
[C---:B------:R-:W-:Y:S01]  /*6970*/  FMUL R15, R32.reuse, R15 ;  /* 0x0000000f200f7220 */ /* 0x040fe20000400000 */
[C---:B------:R-:W-:Y:S01]  /*6980*/  FFMA R10, R35.reuse, R21, R10 ;  /* 0x00000015230a7223 */ /* 0x040fe2000000000a */
[--C-:B------:R-:W-:Y:S02]  /*6990*/  HADD2.F32 R21, -RZ, R50.reuse.H0_H0 ;  /* 0x20000032ff157230 */ /* 0x100fe40000004100 */
[C---:B------:R-:W-:Y:S01]  /*69a0*/  FMUL R12, R32.reuse, R16 ;  /* 0x00000010200c7220 */ /* 0x040fe20000400000 */
[----:B------:R-:W-:Y:S02]  /*69b0*/  HADD2.F32 R36, -RZ, R50.H1_H1 ;  /* 0x30000032ff247230 */ /* 0x000fe40000004100 */
[C---:B------:R-:W-:Y:S01]  /*69c0*/  FFMA R15, R35.reuse, R20, R15 ;  /* 0x00000014230f7223 */ /* 0x040fe2000000000f */
[C---:B------:R-:W-:Y:S01]  /*69d0*/  FMUL R13, R32.reuse, R17 ;  /* 0x00000011200d7220 */ /* 0x040fe20000400000 */
[--C-:B------:R-:W-:Y:S02]  /*69e0*/  HADD2.F32 R37, -RZ, R51.reuse.H0_H0 ;  /* 0x20000033ff257230 */ /* 0x100fe40000004100 */
[C---:B------:R-:W-:Y:S01]  /*69f0*/  FMUL R14, R32.reuse, R18 ;  /* 0x00000012200e7220 */ /* 0x040fe20000400000 */
[----:B------:R-:W-:Y:S02]  /*6a00*/  HADD2.F32 R20, -RZ, R51.H1_H1 ;  /* 0x30000033ff147230 */ /* 0x000fe40000004100 */
[----:B------:R-:W-:Y:S01]  /*6a10*/  FMUL R19, R32, R19 ;  /* 0x0000001320137220 */ /* 0x000fe20000400000 */
[----:B------:R-:W-:Y:S01]  /*6a20*/  F2FP.F16.F32.PACK_AB R44, R2, R0 ;  /* 0x00000000022c723e */ /* 0x000fe200000000ff */
[----:B------:R-:W-:Y:S01]  /*6a30*/  FFMA R12, R35, R21, R12 ;  /* 0x00000015230c7223 */ /* 0x000fe2000000000c */
[----:B------:R-:W-:Y:S01]  /*6a40*/  F2FP.F16.F32.PACK_AB R45, R7, R3 ;  /* 0x00000003072d723e */ /* 0x000fe200000000ff */
[----:B------:R-:W-:Y:S01]  /*6a50*/  FFMA R13, R35, R36, R13 ;  /* 0x00000024230d7223 */ /* 0x000fe2000000000d */
[----:B------:R-:W-:Y:S01]  /*6a60*/  F2FP.F16.F32.PACK_AB R46, R5, R4 ;  /* 0x00000004052e723e */ /* 0x000fe200000000ff */
[----:B------:R-:W-:Y:S01]  /*6a70*/  FFMA R14, R35, R37, R14 ;  /* 0x00000025230e7223 */ /* 0x000fe2000000000e */
[----:B------:R-:W-:Y:S01]  /*6a80*/  F2FP.F16.F32.PACK_AB R47, R11, R6 ;  /* 0x000000060b2f723e */ /* 0x000fe200000000ff */
[----:B------:R-:W-:Y:S01]  /*6a90*/  FFMA R19, R35, R20, R19 ;  /* 0x0000001423137223 */ /* 0x000fe20000000013 */
[----:B------:R-:W-:Y:S02]  /*6aa0*/  F2FP.F16.F32.PACK_AB R84, R9, R8 ;  /* 0x000000080954723e */ /* 0x000fe400000000ff */
[----:B------:R-:W-:Y:S01]  /*6ab0*/  F2FP.F16.F32.PACK_AB R85, R15, R10 ;  /* 0x0000000a0f55723e */ /* 0x000fe200000000ff */
[----:B------:R1:W-:Y:S01]  /*6ac0*/  STS.128 [R77+UR48+0x200], R44 ;  /* 0x0002002c4d007988 */ /* 0x0003e20008000c30 */
[----:B------:R-:W-:Y:S02]  /*6ad0*/  F2FP.F16.F32.PACK_AB R86, R13, R12 ;  /* 0x0000000c0d56723e */ /* 0x000fe400000000ff */
[----:B------:R-:W-:Y:S05]  /*6ae0*/  F2FP.F16.F32.PACK_AB R87, R19, R14 ;  /* 0x0000000e1357723e */ /* 0x000fea00000000ff */
[----:B------:R1:W-:Y:S01]  /*6af0*/  STS.128 [R79+0x200], R84 ;  /* 0x000200544f007388 */ /* 0x0003e20000000c00 */
[----:B------:R-:W-:Y:S01]  /*6b00*/  @!PT LDS RZ, [RZ] ;  /* 0x00000000fffff984 */ /* 0x000fe20000000800 */
[----:B------:R-:W-:Y:S01]  /*6b10*/  @!PT LDS RZ, [RZ] ;  /* 0x00000000fffff984 */ /* 0x000fe20000000800 */
[----:B------:R-:W-:Y:S01]  /*6b20*/  @!PT LDS RZ, [RZ] ;  /* 0x00000000fffff984 */ /* 0x000fe20000000800 */
[----:B------:R-:W-:Y:S01]  /*6b30*/  @!PT LDS RZ, [RZ] ;  /* 0x00000000fffff984 */ /* 0x000fe20000000800 */
[----:B------:R2:W-:Y:S07]  /*6b40*/  MEMBAR.ALL.CTA ;  /* 0x0000000000007992 */ /* 0x0005ee0000008000 */
[----:B--2---:R-:W2:Y:S02]  /*6b50*/  FENCE.VIEW.ASYNC.S ;  /* 0x00000000000073c6 */ /* 0x004ea40000000000 */
[----:B--2---:R-:W-:Y:S06]  /*6b60*/  BAR.SYNC.DEFER_BLOCKING 0x1, 0x80 ;  /* 0x0042000000007b1d */ /* 0x004fec0000010000 */
[----:B------:R-:W-:Y:S05]  /*6b70*/  @P0 BRA `(.L_x_119) ;  /* 0x0000000000380947 */ /* 0x000fea0003800000 */
[----:B------:R-:W-:Y:S02]  /*6b80*/  UIADD3 UR4, UPT, UPT, UR48, 0x200, URZ ;  /* 0x0000020030047890 */ /* 0x000fe4000fffe0ff */
[----:B------:R-:W-:Y:S01]  /*6b90*/  UIADD3 UR8, UP0, UPT, UR52, 0x680, URZ ;  /* 0x0000068034087890 */ /* 0x000fe2000ff1e0ff */
[----:B------:R-:W-:Y:S01]  /*6ba0*/  UMOV UR43, UR36 ;  /* 0x00000024002b7c82 */ /* 0x000fe20008000000 */
[----:B------:R-:W-:Y:S02]  /*6bb0*/  UIADD3 UR5, UPT, UPT, UR41, 0x40, URZ ;  /* 0x0000004029057890 */ /* 0x000fe4000fffe0ff */
[----:B------:R-:W-:Y:S01]  /*6bc0*/  MOV R67, UR4 ;  /* 0x0000000400437c02 */ /* 0x000fe20008000f00 */
[----:B------:R-:W-:Y:S02]  /*6bd0*/  UIADD3.X UR9, UPT, UPT, URZ, UR53, URZ, UP0, !UPT ;  /* 0x00000035ff097290 */ /* 0x000fe400087fe4ff */
[----:B------:R-:W-:Y:S01]  /*6be0*/  UIADD3 UR4, UPT, UPT, UR48, 0xa00, URZ ;  /* 0x00000a0030047890 */ /* 0x000fe2000fffe0ff */
[----:B------:R-:W-:Y:S01]  /*6bf0*/  R2UR UR40, R67 ;  /* 0x00000000432872ca */ /* 0x000fe200000e0000 */
[----:B------:R-:W-:Y:S01]  /*6c00*/  UMOV UR6, UR42 ;  /* 0x0000002a00067c82 */ /* 0x000fe20008000000 */
[----:B------:R-:W-:Y:S11]  /*6c10*/  UMOV UR7, UR36 ;  /* 0x0000002400077c82 */ /* 0x000ff60008000000 */
[----:B------:R2:W-:Y:S01]  /*6c20*/  UTMASTG.3D [UR40], [UR8] ;  /* 0x00000028080073b5 */ /* 0x0005e20008010000 */
[----:B------:R2:W-:Y:S01]  /*6c30*/  UTMASTG.3D [UR4], [UR8] ;  /* 0x00000004080073b5 */ /* 0x0005e20008010000 */
[----:B------:R0:W-:Y:S01]  /*6c40*/  UTMACMDFLUSH ;  /* 0x00000000000079b7 */ /* 0x0001e20000000000 */
[----:B--2---:R-:W-:Y:S04]  /*6c50*/  DEPBAR.LE SB0, 0x1 ;  /* 0x000080400000791a */ /* 0x004fe80000000000 */
.L_x_119:
[----:B------:R-:W-:Y:S05]  /*6c60*/  BSYNC.RECONVERGENT B0 ;  /* 0x0000000000007941 */ /* 0x000fea0003800200 */
.L_x_118:
[----:B------:R-:W-:Y:S01]  /*6c70*/  BAR.SYNC.DEFER_BLOCKING 0x1, 0x80 ;  /* 0x0042000000007b1d */ /* 0x000fe20000010000 */
[----:B------:R-:W-:Y:S01]  /*6c80*/  ISETP.NE.AND P1, PT, R78, RZ, PT ;  /* 0x000000ff4e00720c */ /* 0x000fe20003f25270 */
[----:B------:R-:W-:Y:S01]  /*6c90*/  UISETP.NE.AND UP0, UPT, UR49, URZ, UPT ;  /* 0x000000ff3100728c */ /* 0x000fe2000bf05270 */
[----:B------:R-:W-:Y:S11]  /*6ca0*/  LEA R3, R38, UR48, 0x3 ;  /* 0x0000003026037c11 */ /* 0x000ff6000f8e18ff */
[----:B------:R-:W-:Y:S01]  /*6cb0*/  @P1 SHF.L.U32 R2, R71, 0x1f, RZ ;  /* 0x0000001f47021819 */ /* 0x000fe200000006ff */
[----:B------:R-:W-:Y:S06]  /*6cc0*/  BRA.U !UP0, `(.L_x_120) ;  /* 0x0000000108247547 */ /* 0x000fec000b800000 */
[----:B------:R-:W-:Y:S01]  /*6cd0*/  IMAD.U32 R5, RZ, RZ, UR51 ;  /* 0x00000033ff057e24 */ /* 0x000fe2000f8e00ff */
[----:B------:R-:W-:Y:S01]  /*6ce0*/  MOV R0, UR37 ;  /* 0x0000002500007c02 */ /* 0x000fe20008000f00 */
[----:B------:R-:W-:Y:S03]  /*6cf0*/  UIADD3 UR51, UPT, UPT, UR51, 0x1, URZ ;  /* 0x0000000133337890 */ /* 0x000fe6000fffe0ff */
[----:B------:R-:W-:Y:S01]  /*6d00*/  @P1 LEA R5, R5, UR48, 0x3 ;  /* 0x0000003005051c11 */ /* 0x000fe2000f8e18ff */
[----:B------:R-:W-:Y:S04]  /*6d10*/  UISETP.NE.AND UP0, UPT, UR51, 0x4, UPT ;  /* 0x000000043300788c */ /* 0x000fe8000bf05270 */
[----:B------:R-:W-:Y:S01]  /*6d20*/  @P1 VIADD R5, R5, 0x80 ;  /* 0x0000008005051836 */ /* 0x000fe20000000000 */
[----:B------:R-:W-:Y:S04]  /*6d30*/  USEL UR51, UR51, URZ, UP0 ;  /* 0x000000ff33337287 */ /* 0x000fe80008000000 */
[----:B------:R-:W-:Y:S04]  /*6d40*/  @P1 PRMT R0, R0, 0x654, R5 ;  /* 0x0000065400001816 */ /* 0x000fe80000000005 */
[----:B------:R2:W-:Y:S04]  /*6d50*/  @P1 SYNCS.ARRIVE.TRANS64.RED.A1T0 RZ, [R0+URZ], RZ ;  /* 0x000000ff00ff19a7 */ /* 0x0005e800081004ff */
.L_x_120:
[----:B------:R-:W3:Y:S01]  /*6d60*/  @P1 SYNCS.PHASECHK.TRANS64.TRYWAIT P0, [R3+URZ+0x60], R2 ;  /* 0x00006002030015a7 */ /* 0x000ee200080011ff */
[----:B------:R-:W-:Y:S01]  /*6d70*/  BSSY B1, `(.L_x_121) ;  /* 0x0000012000017945 */ /* 0x000fe20003800000 */
[----:B---3--:R-:W-:Y:S03]  /*6d80*/  @P1 SEL R39, RZ, 0x1, !P0 ;  /* 0x00000001ff271807 */ /* 0x008fe60004000000 */
[----:B------:R-:W-:Y:S05]  /*6d90*/  @!P1 BRA `(.L_x_122) ;  /* 0x00000000003c9947 */ /* 0x000fea0003800000 */
[----:B------:R-:W-:Y:S01]  /*6da0*/  ISETP.NE.AND P1, PT, R80, RZ, PT ;  /* 0x000000ff5000720c */ /* 0x000fe20003f25270 */
[----:B------:R-:W-:Y:S01]  /*6db0*/  BSSY B0, `(.L_x_123) ;  /* 0x0000009000007945 */ /* 0x000fe20003800000 */
[----:B------:R-:W-:Y:S11]  /*6dc0*/  ISETP.NE.AND P0, PT, R39, RZ, PT ;  /* 0x000000ff2700720c */ /* 0x000ff60003f05270 */
[----:B------:R-:W-:Y:S05]  /*6dd0*/  @P1 IMAD R4, R38, 0x1000, R77 ;  /* 0x0000100026041824 */ /* 0x000fea00078e024d */
[----:B------:R-:W-:Y:S05]  /*6de0*/  @P1 IADD3 R2, PT, PT, R4, UR48, RZ ;  /* 0x0000003004021c10 */ /* 0x000fea000fffe0ff */
[----:B------:R-:W-:Y:S01]  /*6df0*/  @P1 IMAD.IADD R2, R81, 0x1, R2 ;  /* 0x0000000151021824 */ /* 0x000fe200078e0202 */
[----:B------:R-:W-:Y:S06]  /*6e00*/  @P0 BRA `(.L_x_124) ;  /* 0x00000000000c0947 */ /* 0x000fec0003800000 */
[----:B--2---:R-:W-:Y:S04]  /*6e10*/  SHF.L.U32 R0, R71, 0x1f, RZ ;  /* 0x0000001f47007819 */ /* 0x004fe800000006ff */
[----:B------:R-:W2:Y:S02]  /*6e20*/  SYNCS.PHASECHK.TRANS64.TRYWAIT P0, [R3+URZ+0x60], R0 ;  /* 0x00006000030075a7 */ /* 0x000ea400080011ff */
[----:B--2---:R-:W-:Y:S05]  /*6e30*/  @!P0 BRA `(.L_x_125) ;  /* 0x00000028003c8947 */ /* 0x004fea0003800000 */
.L_x_124:
[----:B------:R-:W-:Y:S05]  /*6e40*/  BSYNC B0 ;  /* 0x0000000000007941 */ /* 0x000fea0003800000 */
.L_x_123:
[----:B------:R-:W-:Y:S02]  /*6e50*/  ISETP.NE.AND P0, PT, R80, RZ, PT ;  /* 0x000000ff5000720c */ /* 0x000fe40003f05270 */
[----:B------:R-:W-:Y:S11]  /*6e60*/  IADD3 R38, PT, PT, R38, 0x1, RZ ;  /* 0x0000000126267810 */ /* 0x000ff60007ffe0ff */
[----:B------:R3:W4:Y:S04]  /*6e70*/  @P0 LDS.128 R40, [R4+UR48+0x200] ;  /* 0x0002003004280984 */ /* 0x0007280008000c00 */
[----:B------:R3:W1:Y:S02]  /*6e80*/  @P0 LDS.128 R48, [R2+0x200] ;  /* 0x0002000002300984 */ /* 0x0006640000000c00 */
.L_x_122:
[----:B------:R-:W-:Y:S05]  /*6e90*/  BSYNC B1 ;  /* 0x0000000000017941 */ /* 0x000fea0003800000 */
.L_x_121:
[----:B--2---:R-:W-:Y:S05]  /*6ea0*/  VIADD R3, R34, 0x10 ;  /* 0x0000001022037836 */ /* 0x004fea0000000000 */
[----:B------:R-:W-:Y:S04]  /*6eb0*/  SHF.R.U32.HI R3, RZ, 0x15, R3 ;  /* 0x00000015ff037819 */ /* 0x000fe80000011603 */
[----:B------:R-:W-:Y:S11]  /*6ec0*/  LOP3.LUT P0, RZ, R3, 0x3, R66, 0x48, !PT ;  /* 0x0000000303ff7812 */ /* 0x000ff60007804842 */
[----:B------:R-:W-:Y:S02]  /*6ed0*/  @!UPT UIADD3 URZ, UPT, UPT, URZ, URZ, URZ ;  /* 0x000000fffffff290 */ /* 0x000fe4000fffe0ff */
[----:B------:R-:W-:Y:S05]  /*6ee0*/  @!P0 BRA `(.L_x_126) ;  /* 0x0000000000408947 */ /* 0x000fea0003800000 */
[----:B------:R-:W2:Y:S01]  /*6ef0*/  LDCU.64 UR8, c[0x4][0x70] ;  /* 0x01000e00ff0877ac */ /* 0x000ea20008000a00 */
[----:B------:R-:W-:Y:S01]  /*6f00*/  MOV R3, 0x0 ;  /* 0x0000000000037802 */ /* 0x000fe20000000f00 */
[----:B------:R-:W-:Y:S02]  /*6f10*/  HFMA2 R12, -RZ, RZ, 0, 5.9604644775390625e-08 ;  /* 0x00000001ff0c7431 */ /* 0x000fe400000001ff */
[----:B------:R-:W-:Y:S02]  /*6f20*/  IMAD.MOV.U32 R8, RZ, RZ, 0x192 ;  /* 0x00000192ff087424 */ /* 0x000fe400078e00ff */
[----:B------:R-:W-:Y:S01]  /*6f30*/  IMAD.MOV.U32 R13, RZ, RZ, RZ ;  /* 0x000000ffff0d7224 */ /* 0x000fe200078e00ff */
[----:B------:R-:W5:Y:S01]  /*6f40*/  LDCU.64 UR6, c[0x4][0x78] ;  /* 0x01000f00ff0677ac */ /* 0x000f620008000a00 */
[----:B---3--:R-:W3:Y:S01]  /*6f50*/  LDC.64 R2, c[0x4][R3] ;  /* 0x0100000003027b82 */ /* 0x008ee20000000a00 */
[----:B------:R-:W4:Y:S01]  /*6f60*/  LDCU.64 UR4, c[0x4][0x10] ;  /* 0x01000200ff0477ac */ /* 0x000f220008000a00 */
[----:B--2---:R-:W-:Y:S01]  /*6f70*/  MOV R5, UR9 ;  /* 0x0000000900057c02 */ /* 0x004fe20008000f00 */
[----:B------:R-:W-:Y:S01]  /*6f80*/  IMAD.U32 R4, RZ, RZ, UR8 ;  /* 0x00000008ff047e24 */ /* 0x000fe2000f8e00ff */
[----:B-----5:R-:W-:Y:S01]  /*6f90*/  MOV R7, UR7 ;  /* 0x0000000700077c02 */ /* 0x020fe20008000f00 */
[----:B------:R-:W-:Y:S01]  /*6fa0*/  IMAD.U32 R6, RZ, RZ, UR6 ;  /* 0x00000006ff067e24 */ /* 0x000fe2000f8e00ff */
[----:B----4-:R-:W-:Y:S01]  /*6fb0*/  MOV R11, UR5 ;  /* 0x00000005000b7c02 */ /* 0x010fe20008000f00 */
[----:B------:R-:W-:Y:S02]  /*6fc0*/  IMAD.U32 R10, RZ, RZ, UR4 ;  /* 0x00000004ff0a7e24 */ /* 0x000fe4000f8e00ff */
[----:B------:R-:W-:Y:S07]  /*6fd0*/  LEPC R20, `(.L_x_126) ;  /* 0x000000001014794e */ /* 0x000fee0000000000 */
[----:B-1-3--:R-:W-:Y:S05]  /*6fe0*/  CALL.ABS.NOINC R2 ;  /* 0x0000000002007343 */ /* 0x00afea0003c00000 */
.L_x_126:
[----:B------:R-:W-:Y:S01]  /*6ff0*/  ISETP.NE.AND P6, PT, R78, RZ, PT ;  /* 0x000000ff4e00720c */ /* 0x000fe20003fc5270 */
[----:B------:R-:W-:Y:S05]  /*7000*/  WARPSYNC.ALL ;  /* 0x0000000000007948 */ /* 0x000fea0003800000 */
[----:B------:R-:W-:Y:S01]  /*7010*/  R2UR UR4, R34 ;  /* 0x00000000220472ca */ /* 0x000fe200000e0000 */
[--C-:B----4-:R-:W-:Y:S01]  /*7020*/  HADD2.F32 R20, -RZ, R40.reuse.H0_H0 ;  /* 0x20000028ff147230 */ /* 0x110fe20000004100 */
[----:B------:R-:W-:Y:S01]  /*7030*/  ISETP.NE.AND P0, PT, R72, RZ, PT ;  /* 0x000000ff4800720c */ /* 0x000fe20003f05270 */
[----:B------:R-:W-:Y:S01]  /*7040*/  HADD2.F32 R21, -RZ, R40.H1_H1 ;  /* 0x30000028ff157230 */ /* 0x000fe20000004100 */
[----:B------:R-:W-:Y:S01]  /*7050*/  MOV R82, UR51 ;  /* 0x0000003300527c02 */ /* 0x000fe20008000f00 */
[--C-:B------:R-:W-:Y:S01]  /*7060*/  HADD2.F32 R36, -RZ, R41.reuse.H1_H1 ;  /* 0x30000029ff247230 */ /* 0x100fe20000004100 */
[----:B------:R-:W-:Y:S01]  /*7070*/  MOV R83, UR37 ;  /* 0x0000002500537c02 */ /* 0x000fe20008000f00 */
[----:B-1----:R-:W-:Y:S01]  /*7080*/  HADD2.F32 R37, -RZ, R48.H0_H0 ;  /* 0x20000030ff257230 */ /* 0x002fe20000004100 */
[----:B------:R-:W-:Y:S01]  /*7090*/  @P6 LEA R82, R82, UR48, 0x3 ;  /* 0x0000003052526c11 */ /* 0x000fe2000f8e18ff */
[----:B------:R-:W-:Y:S01]  /*70a0*/  BSSY.RECONVERGENT B0, `(.L_x_127) ;  /* 0x0000052000007945 */ /* 0x000fe20003800200 */
[----:B------:R-:W-:Y:S02]  /*70b0*/  @P6 SHF.L.U32 R88, R71, 0x1f, RZ ;  /* 0x0000001f47586819 */ /* 0x000fe400000006ff */
[----:B------:R-:W-:Y:S01]  /*70c0*/  @P6 IADD3 R82, PT, PT, R82, 0x80, RZ ;  /* 0x0000008052526810 */ /* 0x000fe20007ffe0ff */
[----:B---3--:R-:W1:Y:S03]  /*70d0*/  LDTM.x16 R4, tmem[UR4+0x10] ;  /* 0x00001004000479ee */ /* 0x008e660008240000 */
[----:B------:R-:W-:Y:S02]  /*70e0*/  @P6 PRMT R82, R83, 0x654, R82 ;  /* 0x0000065453526816 */ /* 0x000fe40000000052 */
[----:B------:R-:W-:Y:S01]  /*70f0*/  LEA R83, R38, UR48, 0x3 ;  /* 0x0000003026537c11 */ /* 0x000fe2000f8e18ff */
[C---:B-1----:R-:W-:Y:S01]  /*7100*/  FMUL R0, R32.reuse, R4 ;  /* 0x0000000420007220 */ /* 0x042fe20000400000 */
[C---:B------:R-:W-:Y:S01]  /*7110*/  FMUL R2, R32.reuse, R5 ;  /* 0x0000000520027220 */ /* 0x040fe20000400000 */
[C---:B------:R-:W-:Y:S01]  /*7120*/  FMUL R3, R32.reuse, R6 ;  /* 0x0000000620037220 */ /* 0x040fe20000400000 */
[C---:B------:R-:W-:Y:S01]  /*7130*/  FMUL R7, R32.reuse, R7 ;  /* 0x0000000720077220 */ /* 0x040fe20000400000 */
[C---:B------:R-:W-:Y:S01]  /*7140*/  FFMA R0, R35.reuse, R20, R0 ;  /* 0x0000001423007223 */ /* 0x040fe20000000000 */
[----:B------:R-:W-:Y:S02]  /*7150*/  HADD2.F32 R20, -RZ, R41.H0_H0 ;  /* 0x20000029ff147230 */ /* 0x000fe40000004100 */
[C---:B------:R-:W-:Y:S01]  /*7160*/  FFMA R2, R35.reuse, R21, R2 ;  /* 0x0000001523027223 */ /* 0x040fe20000000002 */
[C---:B------:R-:W-:Y:S01]  /*7170*/  FMUL R4, R32.reuse, R8 ;  /* 0x0000000820047220 */ /* 0x040fe20000400000 */
[C---:B------:R-:W-:Y:S01]  /*7180*/  FMUL R5, R32.reuse, R9 ;  /* 0x0000000920057220 */ /* 0x040fe20000400000 */
[--C-:B------:R-:W-:Y:S02]  /*7190*/  HADD2.F32 R21, -RZ, R43.reuse.H0_H0 ;  /* 0x2000002bff157230 */ /* 0x100fe40000004100 */
[C---:B------:R-:W-:Y:S01]  /*71a0*/  FFMA R3, R35.reuse, R20, R3 ;  /* 0x0000001423037223 */ /* 0x040fe20000000003 */
[--C-:B------:R-:W-:Y:S02]  /*71b0*/  HADD2.F32 R20, -RZ, R42.reuse.H0_H0 ;  /* 0x2000002aff147230 */ /* 0x100fe40000004100 */
[C---:B------:R-:W-:Y:S01]  /*71c0*/  FFMA R7, R35.reuse, R36, R7 ;  /* 0x0000002423077223 */ /* 0x040fe20000000007 */
[C---:B------:R-:W-:Y:S01]  /*71d0*/  FMUL R6, R32.reuse, R10 ;  /* 0x0000000a20067220 */ /* 0x040fe20000400000 */
[----:B------:R-:W-:Y:S02]  /*71e0*/  HADD2.F32 R36, -RZ, R43.H1_H1 ;  /* 0x3000002bff247230 */ /* 0x000fe40000004100 */
[C---:B------:R-:W-:Y:S01]  /*71f0*/  FMUL R11, R32.reuse, R11 ;  /* 0x0000000b200b7220 */ /* 0x040fe20000400000 */
[C---:B------:R-:W-:Y:S01]  /*7200*/  FFMA R4, R35.reuse, R20, R4 ;  /* 0x0000001423047223 */ /* 0x040fe20000000004 */
[----:B------:R-:W-:Y:S02]  /*7210*/  HADD2.F32 R20, -RZ, R42.H1_H1 ;  /* 0x3000002aff147230 */ /* 0x000fe40000004100 */
[C---:B------:R-:W-:Y:S01]  /*7220*/  FMUL R8, R32.reuse, R12 ;  /* 0x0000000c20087220 */ /* 0x040fe20000400000 */
[C---:B------:R-:W-:Y:S01]  /*7230*/  FMUL R9, R32.reuse, R13 ;  /* 0x0000000d20097220 */ /* 0x040fe20000400000 */
[C---:B------:R-:W-:Y:S01]  /*7240*/  FMUL R10, R32.reuse, R14 ;  /* 0x0000000e200a7220 */ /* 0x040fe20000400000 */
[C---:B------:R-:W-:Y:S01]  /*7250*/  FMUL R15, R32.reuse, R15 ;  /* 0x0000000f200f7220 */ /* 0x040fe20000400000 */
[C---:B------:R-:W-:Y:S01]  /*7260*/  FFMA R5, R35.reuse, R20, R5 ;  /* 0x0000001423057223 */ /* 0x040fe20000000005 */
[----:B------:R-:W-:Y:S02]  /*7270*/  HADD2.F32 R20, -RZ, R48.H1_H1 ;  /* 0x30000030ff147230 */ /* 0x000fe40000004100 */
[C---:B------:R-:W-:Y:S01]  /*7280*/  FFMA R6, R35.reuse, R21, R6 ;  /* 0x0000001523067223 */ /* 0x040fe20000000006 */
[C---:B------:R-:W-:Y:S01]  /*7290*/  FFMA R11, R35.reuse, R36, R11 ;  /* 0x00000024230b7223 */ /* 0x040fe2000000000b */
[C---:B------:R-:W-:Y:S01]  /*72a0*/  FFMA R8, R35.reuse, R37, R8 ;  /* 0x0000002523087223 */ /* 0x040fe20000000008 */
[--C-:B------:R-:W-:Y:S02]  /*72b0*/  HADD2.F32 R21, -RZ, R49.reuse.H0_H0 ;  /* 0x20000031ff157230 */ /* 0x100fe40000004100 */
[C---:B------:R-:W-:Y:S01]  /*72c0*/  FFMA R9, R35.reuse, R20, R9 ;  /* 0x0000001423097223 */ /* 0x040fe20000000009 */
[----:B------:R-:W-:Y:S02]  /*72d0*/  HADD2.F32 R20, -RZ, R49.H1_H1 ;  /* 0x30000031ff147230 */ /* 0x000fe40000004100 */
[C---:B------:R-:W-:Y:S01]  /*72e0*/  FMUL R12, R32.reuse, R16 ;  /* 0x00000010200c7220 */ /* 0x040fe20000400000 */
[C---:B------:R-:W-:Y:S01]  /*72f0*/  FMUL R13, R32.reuse, R17 ;  /* 0x00000011200d7220 */ /* 0x040fe20000400000 */
[C---:B------:R-:W-:Y:S01]  /*7300*/  FFMA R10, R35.reuse, R21, R10 ;  /* 0x00000015230a7223 */ /* 0x040fe2000000000a */
[--C-:B------:R-:W-:Y:S02]  /*7310*/  HADD2.F32 R21, -RZ, R50.reuse.H0_H0 ;  /* 0x20000032ff157230 */ /* 0x100fe40000004100 */
[C---:B------:R-:W-:Y:S01]  /*7320*/  FFMA R15, R35.reuse, R20, R15 ;  /* 0x00000014230f7223 */ /* 0x040fe2000000000f */
[----:B------:R-:W-:Y:S02]  /*7330*/  HADD2.F32 R20, -RZ, R50.H1_H1 ;  /* 0x30000032ff147230 */ /* 0x000fe40000004100 */
[C---:B------:R-:W-:Y:S01]  /*7340*/  FMUL R14, R32.reuse, R18 ;  /* 0x00000012200e7220 */ /* 0x040fe20000400000 */
[--C-:B------:R-:W-:Y:S02]  /*7350*/  HADD2.F32 R37, -RZ, R51.reuse.H0_H0 ;  /* 0x20000033ff257230 */ /* 0x100fe40000004100 */
[----:B------:R-:W-:Y:S01]  /*7360*/  FMUL R19, R32, R19 ;  /* 0x0000001320137220 */ /* 0x000fe20000400000 */
[----:B------:R-:W-:Y:S01]  /*7370*/  HADD2.F32 R36, -RZ, R51.H1_H1 ;  /* 0x30000033ff247230 */ /* 0x000fe20000004100 */
        /* <DEDUP_REMOVED lines=22> */
[----:B------:R-:W-:Y:S02]  /*74e0*/  UIADD3 UR12, UP0, UPT, UR52, 0x680, URZ ;  /* 0x00000680340c7890 */ /* 0x000fe4000ff1e0ff */
[----:B------:R-:W-:Y:S02]  /*74f0*/  UIADD3 UR9, UPT, UPT, UR41, 0x10, URZ ;  /* 0x0000001029097890 */ /* 0x000fe4000fffe0ff */
[----:B------:R-:W-:Y:S02]  /*7500*/  UIADD3 UR8, UPT, UPT, UR48, 0x1200, URZ ;  /* 0x0000120030087890 */ /* 0x000fe4000fffe0ff */
[----:B------:R-:W-:Y:S01]  /*7510*/  UIADD3.X UR13, UPT, UPT, URZ, UR53, URZ, UP0, !UPT ;  /* 0x00000035ff0d7290 */ /* 0x000fe200087fe4ff */
[----:B------:R-:W-:Y:S01]  /*7520*/  UMOV UR10, UR42 ;  /* 0x0000002a000a7c82 */ /* 0x000fe20008000000 */
[----:B------:R-:W-:Y:S01]  /*7530*/  UMOV UR11, UR36 ;  /* 0x00000024000b7c82 */ /* 0x000fe20008000000 */
[----:B------:R-:W-:Y:S02]  /*7540*/  UIADD3 UR5, UPT, UPT, UR41, 0x50, URZ ;  /* 0x0000005029057890 */ /* 0x000fe4000fffe0ff */
[----:B------:R-:W-:Y:S01]  /*7550*/  UIADD3 UR4, UPT, UPT, UR48, 0x1a00, URZ ;  /* 0x00001a0030047890 */ /* 0x000fe2000fffe0ff */
[----:B------:R-:W-:Y:S03]  /*7560*/  UMOV UR6, UR42 ;  /* 0x0000002a00067c82 */ /* 0x000fe60008000000 */
[----:B------:R2:W-:Y:S01]  /*7570*/  UTMASTG.3D [UR8], [UR12] ;  /* 0x000000080c0073b5 */ /* 0x0005e20008010000 */
[----:B------:R-:W-:Y:S04]  /*7580*/  UMOV UR7, UR36 ;  /* 0x0000002400077c82 */ /* 0x000fe80008000000 */
[----:B------:R2:W-:Y:S01]  /*7590*/  UTMASTG.3D [UR4], [UR12] ;  /* 0x000000040c0073b5 */ /* 0x0005e20008010000 */
[----:B------:R0:W-:Y:S01]  /*75a0*/  UTMACMDFLUSH ;  /* 0x00000000000079b7 */ /* 0x0001e20000000000 */
[----:B--2---:R-:W-:Y:S04]  /*75b0*/  DEPBAR.LE SB0, 0x1 ;  /* 0x000080400000791a */ /* 0x004fe80000000000 */
.L_x_128:
[----:B------:R-:W-:Y:S05]  /*75c0*/  BSYNC.RECONVERGENT B0 ;  /* 0x0000000000007941 */ /* 0x000fea0003800200 */
.L_x_127:
[----:B------:R-:W-:Y:S01]  /*75d0*/  BAR.SYNC.DEFER_BLOCKING 0x1, 0x80 ;  /* 0x0042000000007b1d */ /* 0x000fe20000010000 */
[----:B------:R-:W-:Y:S04]  /*75e0*/  UIADD3 UR40, UPT, UPT, UR51, 0x1, URZ ;  /* 0x0000000133287890 */ /* 0x000fe8000fffe0ff */
[----:B------:R-:W-:Y:S04]  /*75f0*/  UISETP.NE.AND UP0, UPT, UR40, 0x4, UPT ;  /* 0x000000042800788c */ /* 0x000fe8000bf05270 */
[----:B------:R-:W-:Y:S01]  /*7600*/  USEL UR40, UR40, URZ, UP0 ;  /* 0x000000ff28287287 */ /* 0x000fe20008000000 */
[----:B------:R2:W-:Y:S01]  /*7610*/  @P6 SYNCS.ARRIVE.TRANS64.RED.A1T0 RZ, [R82+URZ], RZ ;  /* 0x000000ff52ff69a7 */ /* 0x0005e200081004ff */
[----:B------:R-:W-:Y:S01]  /*7620*/  BSSY B1, `(.L_x_129) ;  /* 0x0000013000017945 */ /* 0x000fe20003800000 */
[----:B------:R-:W3:Y:S02]  /*7630*/  @P6 SYNCS.PHASECHK.TRANS64.TRYWAIT P0, [R83+URZ+0x60], R88 ;  /* 0x00006058530065a7 */ /* 0x000ee400080011ff */
[----:B---3--:R-:W-:Y:S01]  /*7640*/  @P6 SEL R39, RZ, 0x1, !P0 ;  /* 0x00000001ff276807 */ /* 0x008fe20004000000 */
[----:B--2---:R-:W-:Y:S06]  /*7650*/  @!P6 BRA `(.L_x_130) ;  /* 0x00000000003ce947 */ /* 0x004fec0003800000 */
[----:B------:R-:W-:Y:S01]  /*7660*/  ISETP.NE.AND P1, PT, R80, RZ, PT ;  /* 0x000000ff5000720c */ /* 0x000fe20003f25270 */
[----:B------:R-:W-:Y:S01]  /*7670*/  BSSY B0, `(.L_x_131) ;  /* 0x0000009000007945 */ /* 0x000fe20003800000 */
[----:B------:R-:W-:Y:S11]  /*7680*/  ISETP.NE.AND P0, PT, R39, RZ, PT ;  /* 0x000000ff2700720c */ /* 0x000ff60003f05270 */
[----:B------:R-:W-:Y:S05]  /*7690*/  @P1 IMAD R2, R38, 0x1000, R77 ;  /* 0x0000100026021824 */ /* 0x000fea00078e024d */
[----:B------:R-:W-:Y:S05]  /*76a0*/  @P1 IADD3 R0, PT, PT, R2, UR48, RZ ;  /* 0x0000003002001c10 */ /* 0x000fea000fffe0ff */
[----:B------:R-:W-:Y:S01]  /*76b0*/  @P1 IMAD.IADD R0, R81, 0x1, R0 ;  /* 0x0000000151001824 */ /* 0x000fe200078e0200 */
[----:B------:R-:W-:Y:S06]  /*76c0*/  @P0 BRA `(.L_x_132) ;  /* 0x00000000000c0947 */ /* 0x000fec0003800000 */
[----:B------:R-:W-:Y:S04]  /*76d0*/  SHF.L.U32 R4, R71, 0x1f, RZ ;  /* 0x0000001f47047819 */ /* 0x000fe800000006ff */
[----:B------:R-:W2:Y:S02]  /*76e0*/  SYNCS.PHASECHK.TRANS64.TRYWAIT P0, [R83+URZ+0x60], R4 ;  /* 0x00006004530075a7 */ /* 0x000ea400080011ff */
[----:B--2---:R-:W-:Y:S05]  /*76f0*/  @!P0 BRA `(.L_x_133) ;  /* 0x0000002000208947 */ /* 0x004fea0003800000 */
.L_x_132:
[----:B------:R-:W-:Y:S05]  /*7700*/  BSYNC B0 ;  /* 0x0000000000007941 */ /* 0x000fea0003800000 */
.L_x_131:
[----:B------:R-:W-:Y:S02]  /*7710*/  ISETP.NE.AND P0, PT, R80, RZ, PT ;  /* 0x000000ff5000720c */ /* 0x000fe40003f05270 */
[----:B------:R-:W-:Y:S11]  /*7720*/  IADD3 R38, PT, PT, R38, 0x1, RZ ;  /* 0x0000000126267810 */ /* 0x000ff60007ffe0ff */
[----:B------:R3:W4:Y:S04]  /*7730*/  @P0 LDS.128 R40, [R2+UR48+0x200] ;  /* 0x0002003002280984 */ /* 0x0007280008000c00 */
[----:B------:R3:W1:Y:S02]  /*7740*/  @P0 LDS.128 R48, [R0+0x200] ;  /* 0x0002000000300984 */ /* 0x0006640000000c00 */
.L_x_130:
[----:B------:R-:W-:Y:S05]  /*7750*/  BSYNC B1 ;  /* 0x0000000000017941 */ /* 0x000fea0003800000 */
.L_x_129:
[----:B------:R-:W-:Y:S05]  /*7760*/  VIADD R3, R34, 0x20 ;  /* 0x0000002022037836 */ /* 0x000fea0000000000 */
[----:B------:R-:W-:Y:S04]  /*7770*/  SHF.R.U32.HI R3, RZ, 0x15, R3 ;  /* 0x00000015ff037819 */ /* 0x000fe80000011603 */
[----:B------:R-:W-:Y:S11]  /*7780*/  LOP3.LUT P0, RZ, R3, 0x3, R66, 0x48, !PT ;  /* 0x0000000303ff7812 */ /* 0x000ff60007804842 */
[----:B------:R-:W-:Y:S02]  /*7790*/  @!UPT UIADD3 URZ, UPT, UPT, URZ, URZ, URZ ;  /* 0x000000fffffff290 */ /* 0x000fe4000fffe0ff */
[----:B------:R-:W-:Y:S05]  /*77a0*/  @!P0 BRA `(.L_x_134) ;  /* 0x0000000000408947 */ /* 0x000fea0003800000 */
[----:B------:R-:W5:Y:S01]  /*77b0*/  LDCU.64 UR8, c[0x4][0x70] ;  /* 0x01000e00ff0877ac */ /* 0x000f620008000a00 */
[----:B------:R-:W-:Y:S01]  /*77c0*/  MOV R3, 0x0 ;  /* 0x0000000000037802 */ /* 0x000fe20000000f00 */
[----:B------:R-:W-:Y:S02]  /*77d0*/  HFMA2 R12, -RZ, RZ, 0, 5.9604644775390625e-08 ;  /* 0x00000001ff0c7431 */ /* 0x000fe400000001ff */
[----:B------:R-:W-:Y:S02]  /*77e0*/  IMAD.MOV.U32 R8, RZ, RZ, 0x192 ;  /* 0x00000192ff087424 */ /* 0x000fe400078e00ff */
[----:B------:R-:W-:Y:S01]  /*77f0*/  IMAD.MOV.U32 R13, RZ, RZ, RZ ;  /* 0x000000ffff0d7224 */ /* 0x000fe200078e00ff */
[----:B------:R-:W4:Y:S01]  /*7800*/  LDCU.64 UR6, c[0x4][0x78] ;  /* 0x01000f00ff0677ac */ /* 0x000f220008000a00 */
[----:B---3--:R-:W3:Y:S01]  /*7810*/  LDC.64 R2, c[0x4][R3] ;  /* 0x0100000003027b82 */ /* 0x008ee20000000a00 */
[----:B------:R-:W1:Y:S01]  /*7820*/  LDCU.64 UR4, c[0x4][0x10] ;  /* 0x01000200ff0477ac */ /* 0x000e620008000a00 */
[----:B-----5:R-:W-:Y:S01]  /*7830*/  MOV R5, UR9 ;  /* 0x0000000900057c02 */ /* 0x020fe20008000f00 */
[----:B--2---:R-:W-:Y:S01]  /*7840*/  IMAD.U32 R4, RZ, RZ, UR8 ;  /* 0x00000008ff047e24 */ /* 0x004fe2000f8e00ff */
[----:B----4-:R-:W-:Y:S01]  /*7850*/  MOV R7, UR7 ;  /* 0x0000000700077c02 */ /* 0x010fe20008000f00 */
[----:B------:R-:W-:Y:S01]  /*7860*/  IMAD.U32 R6, RZ, RZ, UR6 ;  /* 0x00000006ff067e24 */ /* 0x000fe2000f8e00ff */
[----:B-1----:R-:W-:Y:S01]  /*7870*/  MOV R11, UR5 ;  /* 0x00000005000b7c02 */ /* 0x002fe20008000f00 */
[----:B------:R-:W-:Y:S02]  /*7880*/  IMAD.U32 R10, RZ, RZ, UR4 ;  /* 0x00000004ff0a7e24 */ /* 0x000fe4000f8e00ff */
[----:B------:R-:W-:Y:S07]  /*7890*/  LEPC R20, `(.L_x_134) ;  /* 0x000000001014794e */ /* 0x000fee0000000000 */
[----:B---3--:R-:W-:Y:S05]  /*78a0*/  CALL.ABS.NOINC R2 ;  /* 0x0000000002007343 */ /* 0x008fea0003c00000 */
.L_x_134:
        /* <DEDUP_REMOVED lines=8> */
[----:B--2---:R-:W-:Y:S01]  /*7930*/  MOV R83, UR37 ;  /* 0x0000002500537c02 */ /* 0x004fe20008000f00 */
[----:B-1----:R-:W-:Y:S01]  /*7940*/  HADD2.F32 R37, -RZ, R48.H0_H0 ;  /* 0x20000030ff257230 */ /* 0x002fe20000004100 */
[----:B------:R-:W-:Y:S01]  /*7950*/  @P6 LEA R82, R82, UR48, 0x3 ;  /* 0x0000003052526c11 */ /* 0x000fe2000f8e18ff */
[----:B------:R-:W-:Y:S01]  /*7960*/  BSSY.RECONVERGENT B0, `(.L_x_135) ;  /* 0x0000052000007945 */ /* 0x000fe20003800200 */
[----:B------:R-:W-:Y:S02]  /*7970*/  LEA R88, R38, UR48, 0x3 ;  /* 0x0000003026587c11 */ /* 0x000fe4000f8e18ff */
[----:B------:R-:W-:Y:S01]  /*7980*/  @P6 IADD3 R82, PT, PT, R82, 0x80, RZ ;  /* 0x0000008052526810 */ /* 0x000fe20007ffe0ff */
[----:B------:R-:W3:Y:S03]  /*7990*/  LDTM.x16 R4, tmem[UR4+0x20] ;  /* 0x00002004000479ee */ /* 0x000ee60008240000 */
[----:B------:R-:W-:Y:S02]  /*79a0*/  @P6 PRMT R82, R83, 0x654, R82 ;  /* 0x0000065453526816 */ /* 0x000fe40000000052 */
[----:B------:R-:W-:Y:S01]  /*79b0*/  @P6 SHF.L.U32 R83, R71, 0x1f, RZ ;  /* 0x0000001f47536819 */ /* 0x000fe200000006ff */
[C---:B---3--:R-:W-:Y:S01]  /*79c0*/  FMUL R0, R32.reuse, R4 ;  /* 0x0000000420007220 */ /* 0x048fe20000400000 */
        /* <DEDUP_REMOVED lines=75> */
.L_x_136:
[----:B------:R-:W-:Y:S05]  /*7e80*/  BSYNC.RECONVERGENT B0 ;  /* 0x0000000000007941 */ /* 0x000fea0003800200 */
.L_x_135:
        /* <DEDUP_REMOVED lines=19> */
.L_x_140:
[----:B------:R-:W-:Y:S05]  /*7fc0*/  BSYNC B0 ;  /* 0x0000000000007941 */ /* 0x000fea0003800000 */
.L_x_139:
[----:B------:R-:W-:Y:S11]  /*7fd0*/  ISETP.NE.AND P0, PT, R80, RZ, PT ;  /* 0x000000ff5000720c */ /* 0x000ff60003f05270 */
[----:B------:R-:W-:Y:S02]  /*7fe0*/  @!UPT UIADD3 URZ, UPT, UPT, URZ, URZ, URZ ;  /* 0x000000fffffff290 */ /* 0x000fe4000fffe0ff */
[----:B------:R3:W4:Y:S04]  /*7ff0*/  @P0 LDS.128 R40, [R38+UR48+0x200] ;  /* 0x0002003026280984 */ /* 0x0007280008000c00 */
[----:B------:R3:W1:Y:S02]  /*8000*/  @P0 LDS.128 R48, [R81+0x200] ;  /* 0x0002000051300984 */ /* 0x0006640000000c00 */
.L_x_138:
[----:B------:R-:W-:Y:S05]  /*8010*/  BSYNC B1 ;  /* 0x0000000000017941 */ /* 0x000fea0003800000 */
.L_x_137:
        /* <DEDUP_REMOVED lines=11> */
[----:B------:R-:W1:Y:S01]  /*80d0*/  LDC.64 R2, c[0x4][R3] ;  /* 0x0100000003027b82 */ /* 0x000e620000000a00 */
[----:B------:R-:W3:Y:S01]  /*80e0*/  LDCU.64 UR4, c[0x4][0x10] ;  /* 0x01000200ff0477ac */ /* 0x000ee20008000a00 */
[----:B--2---:R-:W-:Y:S01]  /*80f0*/  MOV R5, UR9 ;  /* 0x0000000900057c02 */ /* 0x004fe20008000f00 */
[----:B------:R-:W-:Y:S01]  /*8100*/  IMAD.U32 R4, RZ, RZ, UR8 ;  /* 0x00000008ff047e24 */ /* 0x000fe2000f8e00ff */
[----:B-----5:R-:W-:Y:S01]  /*8110*/  MOV R7, UR7 ;  /* 0x0000000700077c02 */ /* 0x020fe20008000f00 */
[----:B------:R-:W-:Y:S01]  /*8120*/  IMAD.U32 R6, RZ, RZ, UR6 ;  /* 0x00000006ff067e24 */ /* 0x000fe2000f8e00ff */
[----:B---3--:R-:W-:Y:S01]  /*8130*/  MOV R11, UR5 ;  /* 0x00000005000b7c02 */ /* 0x008fe20008000f00 */
[----:B------:R-:W-:Y:S02]  /*8140*/  IMAD.U32 R10, RZ, RZ, UR4 ;  /* 0x00000004ff0a7e24 */ /* 0x000fe4000f8e00ff */
[----:B------:R-:W-:Y:S07]  /*8150*/  LEPC R20, `(.L_x_142) ;  /* 0x000000001014794e */ /* 0x000fee0000000000 */
[----:B-1--4-:R-:W-:Y:S05]  /*8160*/  CALL.ABS.NOINC R2 ;  /* 0x0000000002007343 */ /* 0x012fea0003c00000 */
.L_x_142:
[----:B------:R-:W-:Y:S01]  /*8170*/  ISETP.NE.AND P0, PT, R72, RZ, PT ;  /* 0x000000ff4800720c */ /* 0x000fe20003f05270 */
[----:B------:R-:W-:Y:S05]  /*8180*/  WARPSYNC.ALL ;  /* 0x0000000000007948 */ /* 0x000fea0003800000 */
[----:B------:R-:W-:Y:S01]  /*8190*/  R2UR UR4, R34 ;  /* 0x00000000220472ca */ /* 0x000fe200000e0000 */
[--C-:B----4-:R-:W-:Y:S01]  /*81a0*/  HADD2.F32 R20, -RZ, R40.reuse.H0_H0 ;  /* 0x20000028ff147230 */ /* 0x110fe20000004100 */
[----:B------:R-:W-:Y:S01]  /*81b0*/  IADD3 R74, PT, PT, R74, 0xf0, RZ ;  /* 0x000000f04a4a7810 */ /* 0x000fe20007ffe0ff */
[----:B------:R-:W-:Y:S01]  /*81c0*/  HADD2.F32 R36, -RZ, R40.H1_H1 ;  /* 0x30000028ff247230 */ /* 0x000fe20000004100 */
[----:B------:R-:W-:Y:S01]  /*81d0*/  BSSY.RECONVERGENT B0, `(.L_x_143) ;  /* 0x0000053000007945 */ /* 0x000fe20003800200 */
[--C-:B------:R-:W-:Y:S01]  /*81e0*/  HADD2.F32 R21, -RZ, R41.reuse.H0_H0 ;  /* 0x20000029ff157230 */ /* 0x100fe20000004100 */
[----:B------:R-:W-:Y:S01]  /*81f0*/  LOP3.LUT R74, R74, 0xfefffff8, RZ, 0xc0, !PT ;  /* 0xfefffff84a4a7812 */ /* 0x000fe200078ec0ff */
[----:B---3--:R-:W-:Y:S02]  /*8200*/  HADD2.F32 R38, -RZ, R41.H1_H1 ;  /* 0x30000029ff267230 */ /* 0x008fe40000004100 */
[--C-:B------:R-:W-:Y:S02]  /*8210*/  HADD2.F32 R37, -RZ, R42.reuse.H0_H0 ;  /* 0x2000002aff257230 */ /* 0x100fe40000004100 */
[----:B------:R-:W-:Y:S02]  /*8220*/  HADD2.F32 R40, -RZ, R42.H1_H1 ;  /* 0x3000002aff287230 */ /* 0x000fe40000004100 */
[----:B------:R-:W2:Y:S01]  /*8230*/  LDTM.x16 R4, tmem[UR4+0x30] ;  /* 0x00003004000479ee */ /* 0x000ea20008240000 */
[----:B------:R-:W-:Y:S01]  /*8240*/  NOP ;  /* 0x0000000000007918 */ /* 0x000fe20000000000 */
[----:B--2---:R2:W-:Y:S01]  /*8250*/  SYNCS.ARRIVE.TRANS64.RED.A1T0 RZ, [R74+URZ], RZ ;  /* 0x000000ff4aff79a7 */ /* 0x0045e200081004ff */
[--C-:B------:R-:W-:Y:S02]  /*8260*/  HADD2.F32 R39, -RZ, R43.reuse.H0_H0 ;  /* 0x2000002bff277230 */ /* 0x100fe40000004100 */
[----:B------:R-:W-:Y:S02]  /*8270*/  HADD2.F32 R42, -RZ, R43.H1_H1 ;  /* 0x3000002bff2a7230 */ /* 0x000fe40000004100 */
[--C-:B-1----:R-:W-:Y:S02]  /*8280*/  HADD2.F32 R41, -RZ, R48.reuse.H0_H0 ;  /* 0x20000030ff297230 */ /* 0x102fe40000004100 */
[----:B------:R-:W-:Y:S02]  /*8290*/  HADD2.F32 R43, -RZ, R48.H1_H1 ;  /* 0x30000030ff2b7230 */ /* 0x000fe40000004100 */
[--C-:B------:R-:W-:Y:S02]  /*82a0*/  HADD2.F32 R44, -RZ, R49.reuse.H0_H0 ;  /* 0x20000031ff2c7230 */ /* 0x100fe40000004100 */
[----:B------:R-:W-:Y:S02]  /*82b0*/  HADD2.F32 R46, -RZ, R49.H1_H1 ;  /* 0x30000031ff2e7230 */ /* 0x000fe40000004100 */
[--C-:B------:R-:W-:Y:S02]  /*82c0*/  HADD2.F32 R45, -RZ, R50.reuse.H0_H0 ;  /* 0x20000032ff2d7230 */ /* 0x100fe40000004100 */
[----:B------:R-:W-:Y:S02]  /*82d0*/  HADD2.F32 R48, -RZ, R50.H1_H1 ;  /* 0x30000032ff307230 */ /* 0x000fe40000004100 */
[--C-:B------:R-:W-:Y:S02]  /*82e0*/  HADD2.F32 R47, -RZ, R51.reuse.H0_H0 ;  /* 0x20000033ff2f7230 */ /* 0x100fe40000004100 */
[----:B------:R-:W-:Y:S02]  /*82f0*/  HADD2.F32 R50, -RZ, R51.H1_H1 ;  /* 0x30000033ff327230 */ /* 0x000fe40000004100 */
[C---:B------:R-:W-:Y:S01]  /*8300*/  FMUL R4, R32.reuse, R4 ;  /* 0x0000000420047220 */ /* 0x040fe20000400000 */
[C---:B------:R-:W-:Y:S01]  /*8310*/  FMUL R5, R32.reuse, R5 ;  /* 0x0000000520057220 */ /* 0x040fe20000400000 */
[C---:B------:R-:W-:Y:S01]  /*8320*/  FMUL R6, R32.reuse, R6 ;  /* 0x0000000620067220 */ /* 0x040fe20000400000 */
[C---:B------:R-:W-:Y:S01]  /*8330*/  FMUL R7, R32.reuse, R7 ;  /* 0x0000000720077220 */ /* 0x040fe20000400000 */
[C---:B------:R-:W-:Y:S01]  /*8340*/  FFMA R4, R35.reuse, R20, R4 ;  /* 0x0000001423047223 */ /* 0x040fe20000000004 */
        /* <DEDUP_REMOVED lines=21> */
[----:B------:R-:W-:Y:S01]  /*84a0*/  FFMA R15, R35, R46, R15 ;  /* 0x0000002e230f7223 */ /* 0x000fe2000000000f */
        /* <DEDUP_REMOVED lines=20> */
[----:B-1----:R-:W1:Y:S02]  /*85f0*/  FENCE.VIEW.ASYNC.S ;  /* 0x00000000000073c6 */ /* 0x002e640000000000 */
[----:B-1----:R-:W-:Y:S06]  /*8600*/  BAR.SYNC.DEFER_BLOCKING 0x1, 0x80 ;  /* 0x0042000000007b1d */ /* 0x002fec0000010000 */
        /* <DEDUP_REMOVED lines=14> */
[----:B-1----:R-:W-:Y:S04]  /*86f0*/  DEPBAR.LE SB0, 0x1 ;  /* 0x000080400000791a */ /* 0x002fe80000000000 */
.L_x_144:
[----:B------:R-:W-:Y:S05]  /*8700*/  BSYNC.RECONVERGENT B0 ;  /* 0x0000000000007941 */ /* 0x000fea0003800200 */
.L_x_143:
[----:B------:R-:W-:Y:S01]  /*8710*/  BAR.SYNC.DEFER_BLOCKING 0x1, 0x80 ;  /* 0x0042000000007b1d */ /* 0x000fe20000010000 */
[----:B------:R-:W-:Y:S01]  /*8720*/  UISETP.NE.AND UP0, UPT, UR49, -0x4, UPT ;  /* 0xfffffffc3100788c */ /* 0x000fe2000bf05270 */
[----:B------:R-:W-:Y:S08]  /*8730*/  IADD3 R0, PT, PT, R30, 0x1, RZ ;  /* 0x000000011e007810 */ /* 0x000ff00007ffe0ff */
[----:B------:R-:W-:Y:S05]  /*8740*/  BRA.U !UP0, `(.L_x_145) ;  /* 0x0000000108287547 */ /* 0x000fea000b800000 */
[----:B------:R-:W-:Y:S01]  /*8750*/  ISETP.NE.AND P0, PT, R78, RZ, PT ;  /* 0x000000ff4e00720c */ /* 0x000fe20003f05270 */
[----:B------:R-:W-:Y:S01]  /*8760*/  IMAD.U32 R3, RZ, RZ, UR51 ;  /* 0x00000033ff037e24 */ /* 0x000fe2000f8e00ff */
[----:B------:R-:W-:Y:S01]  /*8770*/  UIADD3 UR51, UPT, UPT, UR51, 0x1, URZ ;  /* 0x0000000133337890 */ /* 0x000fe2000fffe0ff */
[----:B------:R-:W-:Y:S03]  /*8780*/  IMAD.U32 R2, RZ, RZ, UR37 ;  /* 0x00000025ff027e24 */ /* 0x000fe6000f8e00ff */
[----:B------:R-:W-:Y:S04]  /*8790*/  UISETP.NE.AND UP0, UPT, UR51, 0x4, UPT ;  /* 0x000000043300788c */ /* 0x000fe8000bf05270 */
[----:B------:R-:W-:Y:S03]  /*87a0*/  USEL UR51, UR51, URZ, UP0 ;  /* 0x000000ff33337287 */ /* 0x000fe60008000000 */
[----:B------:R-:W-:Y:S05]  /*87b0*/  @P0 LEA R3, R3, UR48, 0x3 ;  /* 0x0000003003030c11 */ /* 0x000fea000f8e18ff */
[----:B------:R-:W-:Y:S05]  /*87c0*/  @P0 VIADD R3, R3, 0x80 ;  /* 0x0000008003030836 */ /* 0x000fea0000000000 */
[----:B------:R-:W-:Y:S04]  /*87d0*/  @P0 PRMT R2, R2, 0x654, R3 ;  /* 0x0000065402020816 */ /* 0x000fe80000000003 */
[----:B------:R1:W-:Y:S03]  /*87e0*/  @P0 SYNCS.ARRIVE.TRANS64.RED.A1T0 RZ, [R2+URZ], RZ ;  /* 0x000000ff02ff09a7 */ /* 0x0003e600081004ff */
.L_x_145:
[----:B------:R-:W-:Y:S01]  /*87f0*/  ISETP.NE.AND P2, PT, R73, RZ, PT ;  /* 0x000000ff4900720c */ /* 0x000fe20003f45270 */
[----:B------:R-:W-:Y:S01]  /*8800*/  UIADD3 UR49, UPT, UPT, UR49, 0x4, URZ ;  /* 0x0000000431317890 */ /* 0x000fe2000fffe0ff */
[----:B------:R-:W-:Y:S01]  /*8810*/  ISETP.NE.AND P0, PT, R76, 0x2, PT ;  /* 0x000000024c00780c */ /* 0x000fe20003f05270 */
[----:B------:R-:W-:Y:S01]  /*8820*/  IMAD.IADD R34, R29, 0x1, R58 ;  /* 0x000000011d227824 */ /* 0x000fe200078e023a */
[----:B------:R-:W-:Y:S01]  /*8830*/  ISETP.NE.AND P1, PT, R0, 0x4, PT ;  /* 0x000000040000780c */ /* 0x000fe20003f25270 */
[----:B------:R-:W-:Y:S01]  /*8840*/  IMAD.IADD R37, R31, 0x1, R60 ;  /* 0x000000011f257824 */ /* 0x000fe200078e023c */
[----:B-1----:R-:W-:Y:S02]  /*8850*/  SEL R2, RZ, 0x1, P0 ;  /* 0x00000001ff027807 */ /* 0x002fe40000000000 */
[----:B------:R-:W-:Y:S02]  /*8860*/  SEL R3, RZ, 0x1, P1 ;  /* 0x00000001ff037807 */ /* 0x000fe40000800000 */
[----:B------:R-:W-:Y:S02]  /*8870*/  LOP3.LUT R69, R69, R2, RZ, 0x3c, !PT ;  /* 0x0000000245457212 */ /* 0x000fe400078e3cff */
[----:B------:R-:W-:Y:S02]  /*8880*/  LOP3.LUT R70, R70, R3, RZ, 0x3c, !PT ;  /* 0x0000000346467212 */ /* 0x000fe400078e3cff */
[----:B------:R-:W-:Y:S02]  /*8890*/  @P2 R2UR UR36, R68 ;  /* 0x00000000442422ca */ /* 0x000fe400000e0000 */
[----:B------:R-:W-:Y:S02]  /*88a0*/  SEL R76, R76, RZ, P0 ;  /* 0x000000ff4c4c7207 */ /* 0x000fe40000000000 */
[----:B------:R-:W-:Y:S01]  /*88b0*/  SEL R30, R0, RZ, P1 ;  /* 0x000000ff001e7207 */ /* 0x000fe20000800000 */
[----:B------:R-:W-:Y:S10]  /*88c0*/  @P2 BRA `(.L_x_146) ;  /* 0xffffffcc00d42947 */ /* 0x000ff4000383ffff */
[----:B------:R-:W-:-:S09]  /*88d0*/  UISETP.NE.AND UP0, UPT, UR50, URZ, UPT ;  /* 0x000000ff3200728c */ /* 0x000fd2000bf05270 */
[----:B------:R-:W-:Y:S05]  /*88e0*/  BRA.U !UP0, `(.L_x_147) ;  /* 0x0000000108487547 */ /* 0x000fea000b800000 */
[----:B------:R-:W1:Y:S02]  /*88f0*/  LDCU.64 UR4, c[0x0][0x890] ;  /* 0x00011200ff0477ac */ /* 0x000e640008000a00 */
[----:B-1----:R-:W-:-:S04]  /*8900*/  UISETP.NE.U32.AND UP0, UPT, UR4, URZ, UPT ;  /* 0x000000ff0400728c */ /* 0x002fc8000bf05070 */
[----:B------:R-:W-:-:S09]  /*8910*/  UISETP.NE.AND.EX UP0, UPT, UR5, URZ, UPT, UP0 ;  /* 0x000000ff0500728c */ /* 0x000fd2000bf05300 */
[----:B------:R-:W-:Y:S05]  /*8920*/  BRA.U UP0, `(.L_x_148) ;  /* 0x00000001000c7547 */ /* 0x000fea000b800000 */
[----:B------:R-:W-:-:S13]  /*8930*/  FSETP.NEU.AND P0, PT, R35, RZ, PT ;  /* 0x000000ff2300720b */ /* 0x000fda0003f0d000 */
[----:B------:R-:W-:Y:S05]  /*8940*/  @!P0 EXIT ;  /* 0x000000000000894d */ /* 0x000fea0003800000 */
[----:B------:R-:W-:Y:S05]  /*8950*/  BRA `(.L_x_147) ;  /* 0x00000000002c7947 */ /* 0x000fea0003800000 */
.L_x_148:
[----:B------:R-:W-:Y:S01]  /*8960*/  ISETP.NE.AND P0, PT, R75, RZ, PT ;  /* 0x000000ff4b00720c */ /* 0x000fe20003f05270 */
[----:B------:R-:W-:-:S12]  /*8970*/  BSSY.RECONVERGENT B0, `(.L_x_147) ;  /* 0x0000009000007945 */ /* 0x000fd80003800200 */
[----:B------:R-:W-:Y:S05]  /*8980*/  @P0 BRA `(.L_x_149) ;  /* 0x0000000000140947 */ /* 0x000fea0003800000 */
[----:B------:R-:W1:Y:S02]  /*8990*/  LDCU.64 UR4, c[0x0][0x888] ;  /* 0x00011100ff0477ac */ /* 0x000e640008000a00 */
[----:B-1----:R-:W-:-:S04]  /*89a0*/  ISETP.NE.U32.AND P0, PT, RZ, UR4, PT ;  /* 0x00000004ff007c0c */ /* 0x002fc8000bf05070 */
[----:B------:R-:W-:-:S13]  /*89b0*/  ISETP.NE.AND.EX P0, PT, RZ, UR5, PT, P0 ;  /* 0x00000005ff007c0c */ /* 0x000fda000bf05300 */
[----:B------:R-:W-:Y:S05]  /*89c0*/  @!P0 EXIT ;  /* 0x000000000000894d */ /* 0x000fea0003800000 */
[----:B------:R-:W-:Y:S05]  /*89d0*/  BRA `(.L_x_150) ;  /* 0x0000000000087947 */ /* 0x000fea0003800000 */
.L_x_149:
[----:B------:R-:W-:-:S13]  /*89e0*/  FSETP.NEU.AND P0, PT, R35, RZ, PT ;  /* 0x000000ff2300720b */ /* 0x000fda0003f0d000 */
[----:B------:R-:W-:Y:S05]  /*89f0*/  @!P0 EXIT ;  /* 0x000000000000894d */ /* 0x000fea0003800000 */
.L_x_150:
[----:B------:R-:W-:Y:S05]  /*8a00*/  BSYNC.RECONVERGENT B0 ;  /* 0x0000000000007941 */ /* 0x000fea0003800200 */
.L_x_147:
[----:B------:R-:W-:Y:S01]  /*8a10*/  ULEA UR4, UR51, UR48, 0x3 ;  /* 0x0000003033047291 */ /* 0x000fe2000f8e18ff */
[----:B------:R-:W-:-:S04]  /*8a20*/  DEPBAR.LE SB0, 0x0 ;  /* 0x000080000000791a */ /* 0x000fc80000000000 */
[----:B------:R-:W-:-:S04]  /*8a30*/  UIADD3 UR4, UPT, UPT, UR4, 0x80, URZ ;  /* 0x0000008004047890 */ /* 0x000fc8000fffe0ff */
[----:B------:R-:W-:-:S09]  /*8a40*/  UPRMT UR4, UR37, 0x654, UR4 ;  /* 0x0000065425047896 */ /* 0x000fd20008000004 */
[----:B------:R-:W-:Y:S01]  /*8a50*/  SYNCS.ARRIVE.TRANS64.RED.A1T0 RZ, [UR4], RZ ;  /* 0x000000ffffff79a7 */ /* 0x000fe20008100404 */
[----:B------:R-:W-:Y:S05]  /*8a60*/  EXIT ;  /* 0x000000000000794d */ /* 0x000fea0003800000 */
.L_x_24:
[----:B--2---:R2:W4:Y:S02]  /*8a70*/  SYNCS.PHASECHK.TRANS64.TRYWAIT P0, [R3+URZ+0x120], R2 ;  /* 0x00012002030075a7 */ /* 0x00452400080011ff */
[----:B----4-:R-:W-:Y:S05]  /*8a80*/  @!P0 NANOSLEEP.SYNCS 0x989680 ;  /* 0x009896800000895d */ /* 0x010fea0003900000 */
[----:B------:R-:W4:Y:S02]  /*8a90*/  @!P0 SYNCS.PHASECHK.TRANS64 P0, [R3+URZ+0x120], R2 ;  /* 0x00012002030085a7 */ /* 0x000f2400080010ff */
[----:B----4-:R-:W-:Y:S05]  /*8aa0*/  @!P0 BRA `(.L_x_24) ;  /* 0xfffffffc00f08947 */ /* 0x010fea000383ffff */
[----:B------:R-:W-:Y:S05]  /*8ab0*/  BRA `(.L_x_151) ;  /* 0xffffff8c00a87947 */ /* 0x000fea000383ffff */
.L_x_27:
[----:B-1----:R-:W-:-:S07]  /*8ac0*/  MOV R2, UR33 ;  /* 0x0000002100027c02 */ /* 0x002fce0008000f00 */
.L_x_152:
[----:B-1----:R1:W2:Y:S02]  /*8ad0*/  SYNCS.PHASECHK.TRANS64.TRYWAIT P0, [R2+URZ+0x30], R5 ;  /* 0x00003005020075a7 */ /* 0x0022a400080011ff */
[----:B--2---:R-:W-:Y:S05]  /*8ae0*/  @!P0 NANOSLEEP.SYNCS 0x989680 ;  /* 0x009896800000895d */ /* 0x004fea0003900000 */
[----:B------:R-:W2:Y:S02]  /*8af0*/  @!P0 SYNCS.PHASECHK.TRANS64 P0, [R2+URZ+0x30], R5 ;  /* 0x00003005020085a7 */ /* 0x000ea400080010ff */
[----:B--2---:R-:W-:Y:S05]  /*8b00*/  @!P0 BRA `(.L_x_152) ;  /* 0xfffffffc00f08947 */ /* 0x004fea000383ffff */
[----:B------:R-:W-:Y:S05]  /*8b10*/  BRA `(.L_x_26) ;  /* 0xffffff9000107947 */ /* 0x000fea000383ffff */
.L_x_34:
[----:B-1----:R-:W-:-:S07]  /*8b20*/  MOV R2, UR17 ;  /* 0x0000001100027c02 */ /* 0x002fce0008000f00 */
.L_x_153:
[----:B-1----:R1:W2:Y:S02]  /*8b30*/  SYNCS.PHASECHK.TRANS64.TRYWAIT P0, [R2+URZ+0x30], R5 ;  /* 0x00003005020075a7 */ /* 0x0022a400080011ff */
[----:B--2---:R-:W-:Y:S05]  /*8b40*/  @!P0 NANOSLEEP.SYNCS 0x989680 ;  /* 0x009896800000895d */ /* 0x004fea0003900000 */
[----:B------:R-:W2:Y:S02]  /*8b50*/  @!P0 SYNCS.PHASECHK.TRANS64 P0, [R2+URZ+0x30], R5 ;  /* 0x00003005020085a7 */ /* 0x000ea400080010ff */
[----:B--2---:R-:W-:Y:S05]  /*8b60*/  @!P0 BRA `(.L_x_153) ;  /* 0xfffffffc00f08947 */ /* 0x004fea000383ffff */
[----:B------:R-:W-:Y:S05]  /*8b70*/  BRA `(.L_x_33) ;  /* 0xffffff9000d07947 */ /* 0x000fea000383ffff */
.L_x_39:
[----:B-1----:R1:W2:Y:S02]  /*8b80*/  SYNCS.PHASECHK.TRANS64.TRYWAIT P0, [R2+URZ+0xb0], R3 ;  /* 0x0000b003020075a7 */ /* 0x0022a400080011ff */
[----:B--2---:R-:W-:Y:S05]  /*8b90*/  @!P0 NANOSLEEP.SYNCS 0x989680 ;  /* 0x009896800000895d */ /* 0x004fea0003900000 */
[----:B------:R-:W2:Y:S02]  /*8ba0*/  @!P0 SYNCS.PHASECHK.TRANS64 P0, [R2+URZ+0xb0], R3 ;  /* 0x0000b003020085a7 */ /* 0x000ea400080010ff */
[----:B--2---:R-:W-:Y:S05]  /*8bb0*/  @!P0 BRA `(.L_x_39) ;  /* 0xfffffffc00f08947 */ /* 0x004fea000383ffff */
[----:B------:R-:W-:Y:S05]  /*8bc0*/  BRA `(.L_x_154) ;  /* 0xffffff9400787947 */ /* 0x000fea000383ffff */
.L_x_43:
[----:B---3--:R-:W-:-:S07]  /*8bd0*/  MOV R0, UR5 ;  /* 0x0000000500007c02 */ /* 0x008fce0008000f00 */
.L_x_155:
[----:B-1----:R1:W2:Y:S02]  /*8be0*/  SYNCS.PHASECHK.TRANS64.TRYWAIT P0, [R0+URZ], R3 ;  /* 0x00000003000075a7 */ /* 0x0022a400080011ff */
[----:B--2---:R-:W-:Y:S05]  /*8bf0*/  @!P0 NANOSLEEP.SYNCS 0x989680 ;  /* 0x009896800000895d */ /* 0x004fea0003900000 */
[----:B------:R-:W2:Y:S02]  /*8c00*/  @!P0 SYNCS.PHASECHK.TRANS64 P0, [R0+URZ], R3 ;  /* 0x00000003000085a7 */ /* 0x000ea400080010ff */
[----:B--2---:R-:W-:Y:S05]  /*8c10*/  @!P0 BRA `(.L_x_155) ;  /* 0xfffffffc00f08947 */ /* 0x004fea000383ffff */
[----:B------:R-:W-:Y:S05]  /*8c20*/  BRA `(.L_x_156) ;  /* 0xffffff9800e87947 */ /* 0x000fea000383ffff */
.L_x_44:
[----:B---3--:R-:W-:-:S07]  /*8c30*/  MOV R0, UR5 ;  /* 0x0000000500007c02 */ /* 0x008fce0008000f00 */
.L_x_157:
[----:B-1----:R1:W2:Y:S02]  /*8c40*/  SYNCS.PHASECHK.TRANS64.TRYWAIT P0, [R0+URZ], R3 ;  /* 0x00000003000075a7 */ /* 0x0022a400080011ff */
[----:B--2---:R-:W-:Y:S05]  /*8c50*/  @!P0 NANOSLEEP.SYNCS 0x989680 ;  /* 0x009896800000895d */ /* 0x004fea0003900000 */
[----:B------:R-:W2:Y:S02]  /*8c60*/  @!P0 SYNCS.PHASECHK.TRANS64 P0, [R0+URZ], R3 ;  /* 0x00000003000085a7 */ /* 0x000ea400080010ff */
[----:B--2---:R-:W-:Y:S05]  /*8c70*/  @!P0 BRA `(.L_x_157) ;  /* 0xfffffffc00f08947 */ /* 0x004fea000383ffff */
[----:B------:R-:W-:Y:S05]  /*8c80*/  BRA `(.L_x_158) ;  /* 0xffffff9800f47947 */ /* 0x000fea000383ffff */
.L_x_45:
[----:B---3--:R-:W-:-:S07]  /*8c90*/  MOV R0, UR5 ;  /* 0x0000000500007c02 */ /* 0x008fce0008000f00 */
.L_x_159:
[----:B-1----:R1:W2:Y:S02]  /*8ca0*/  SYNCS.PHASECHK.TRANS64.TRYWAIT P0, [R0+URZ], R3 ;  /* 0x00000003000075a7 */ /* 0x0022a400080011ff */
[----:B--2---:R-:W-:Y:S05]  /*8cb0*/  @!P0 NANOSLEEP.SYNCS 0x989680 ;  /* 0x009896800000895d */ /* 0x004fea0003900000 */
[----:B------:R-:W2:Y:S02]  /*8cc0*/  @!P0 SYNCS.PHASECHK.TRANS64 P0, [R0+URZ], R3 ;  /* 0x00000003000085a7 */ /* 0x000ea400080010ff */
[----:B--2---:R-:W-:Y:S05]  /*8cd0*/  @!P0 BRA `(.L_x_159) ;  /* 0xfffffffc00f08947 */ /* 0x004fea000383ffff */
[----:B------:R-:W-:Y:S05]  /*8ce0*/  BRA `(.L_x_160) ;  /* 0xffffff9c00007947 */ /* 0x000fea000383ffff */
.L_x_46:
[----:B---3--:R-:W-:-:S07]  /*8cf0*/  MOV R0, UR5 ;  /* 0x0000000500007c02 */ /* 0x008fce0008000f00 */
.L_x_161:
[----:B-1----:R1:W2:Y:S02]  /*8d00*/  SYNCS.PHASECHK.TRANS64.TRYWAIT P0, [R0+URZ], R3 ;  /* 0x00000003000075a7 */ /* 0x0022a400080011ff */
[----:B--2---:R-:W-:Y:S05]  /*8d10*/  @!P0 NANOSLEEP.SYNCS 0x989680 ;  /* 0x009896800000895d */ /* 0x004fea0003900000 */
[----:B------:R-:W2:Y:S02]  /*8d20*/  @!P0 SYNCS.PHASECHK.TRANS64 P0, [R0+URZ], R3 ;  /* 0x00000003000085a7 */ /* 0x000ea400080010ff */
[----:B--2---:R-:W-:Y:S05]  /*8d30*/  @!P0 BRA `(.L_x_161) ;  /* 0xfffffffc00f08947 */ /* 0x004fea000383ffff */
[----:B------:R-:W-:Y:S05]  /*8d40*/  BRA `(.L_x_162) ;  /* 0xffffff9c000c7947 */ /* 0x000fea000383ffff */
.L_x_47:
[----:B---3--:R-:W-:-:S07]  /*8d50*/  MOV R0, UR5 ;  /* 0x0000000500007c02 */ /* 0x008fce0008000f00 */
.L_x_163:
[----:B-1----:R1:W2:Y:S02]  /*8d60*/  SYNCS.PHASECHK.TRANS64.TRYWAIT P0, [R0+URZ], R3 ;  /* 0x00000003000075a7 */ /* 0x0022a400080011ff */
[----:B--2---:R-:W-:Y:S05]  /*8d70*/  @!P0 NANOSLEEP.SYNCS 0x989680 ;  /* 0x009896800000895d */ /* 0x004fea0003900000 */
[----:B------:R-:W2:Y:S02]  /*8d80*/  @!P0 SYNCS.PHASECHK.TRANS64 P0, [R0+URZ], R3 ;  /* 0x00000003000085a7 */ /* 0x000ea400080010ff */
[----:B--2---:R-:W-:Y:S05]  /*8d90*/  @!P0 BRA `(.L_x_163) ;  /* 0xfffffffc00f08947 */ /* 0x004fea000383ffff */
[----:B------:R-:W-:Y:S05]  /*8da0*/  BRA `(.L_x_164) ;  /* 0xffffff9c00187947 */ /* 0x000fea000383ffff */
.L_x_50:
[----:B-1----:R1:W2:Y:S02]  /*8db0*/  SYNCS.PHASECHK.TRANS64.TRYWAIT P0, [R0+URZ+0x110], R5 ;  /* 0x00011005000075a7 */ /* 0x0022a400080011ff */
[----:B--2---:R-:W-:Y:S05]  /*8dc0*/  @!P0 NANOSLEEP.SYNCS 0x989680 ;  /* 0x009896800000895d */ /* 0x004fea0003900000 */
[----:B------:R-:W2:Y:S02]  /*8dd0*/  @!P0 SYNCS.PHASECHK.TRANS64 P0, [R0+URZ+0x110], R5 ;  /* 0x00011005000085a7 */ /* 0x000ea400080010ff */
[----:B--2---:R-:W-:Y:S05]  /*8de0*/  @!P0 BRA `(.L_x_50) ;  /* 0xfffffffc00f08947 */ /* 0x004fea000383ffff */
[----:B------:R-:W-:Y:S05]  /*8df0*/  BRA `(.L_x_165) ;  /* 0xffffff9c00787947 */ /* 0x000fea000383ffff */
.L_x_51:
[----:B------:R-:W-:-:S07]  /*8e00*/  MOV R0, UR5 ;  /* 0x0000000500007c02 */ /* 0x000fce0008000f00 */
.L_x_166:
[----:B-1----:R1:W2:Y:S02]  /*8e10*/  SYNCS.PHASECHK.TRANS64.TRYWAIT P0, [R0+URZ+0xc0], R7 ;  /* 0x0000c007000075a7 */ /* 0x0022a400080011ff */
[----:B--2---:R-:W-:Y:S05]  /*8e20*/  @!P0 NANOSLEEP.SYNCS 0x989680 ;  /* 0x009896800000895d */ /* 0x004fea0003900000 */
[----:B------:R-:W2:Y:S02]  /*8e30*/  @!P0 SYNCS.PHASECHK.TRANS64 P0, [R0+URZ+0xc0], R7 ;  /* 0x0000c007000085a7 */ /* 0x000ea400080010ff */
[----:B--2---:R-:W-:Y:S05]  /*8e40*/  @!P0 BRA `(.L_x_166) ;  /* 0xfffffffc00f08947 */ /* 0x004fea000383ffff */
[----:B------:R-:W-:Y:S05]  /*8e50*/  BRA `(.L_x_167) ;  /* 0xffffff9c00887947 */ /* 0x000fea000383ffff */
.L_x_52:
[----:B-1----:R1:W2:Y:S02]  /*8e60*/  SYNCS.PHASECHK.TRANS64.TRYWAIT P1, [R0+URZ+0xb0], R5 ;  /* 0x0000b005000075a7 */ /* 0x0022a400080211ff */
[----:B--2---:R-:W-:Y:S05]  /*8e70*/  @!P1 NANOSLEEP.SYNCS 0x989680 ;  /* 0x009896800000995d */ /* 0x004fea0003900000 */
[----:B------:R-:W2:Y:S02]  /*8e80*/  @!P1 SYNCS.PHASECHK.TRANS64 P1, [R0+URZ+0xb0], R5 ;  /* 0x0000b005000095a7 */ /* 0x000ea400080210ff */
[----:B--2---:R-:W-:Y:S05]  /*8e90*/  @!P1 BRA `(.L_x_52) ;  /* 0xfffffffc00f09947 */ /* 0x004fea000383ffff */
[----:B------:R-:W-:Y:S05]  /*8ea0*/  BRA `(.L_x_168) ;  /* 0xffffff9c00b87947 */ /* 0x000fea000383ffff */
.L_x_55:
[----:B------:R-:W-:-:S07]  /*8eb0*/  MOV R0, UR5 ;  /* 0x0000000500007c02 */ /* 0x000fce0008000f00 */
.L_x_169:
[----:B-1----:R1:W2:Y:S02]  /*8ec0*/  SYNCS.PHASECHK.TRANS64.TRYWAIT P0, [R0+URZ+0xc0], R3 ;  /* 0x0000c003000075a7 */ /* 0x0022a400080011ff */
[----:B--2---:R-:W-:Y:S05]  /*8ed0*/  @!P0 NANOSLEEP.SYNCS 0x989680 ;  /* 0x009896800000895d */ /* 0x004fea0003900000 */
[----:B------:R-:W2:Y:S02]  /*8ee0*/  @!P0 SYNCS.PHASECHK.TRANS64 P0, [R0+URZ+0xc0], R3 ;  /* 0x0000c003000085a7 */ /* 0x000ea400080010ff */
[----:B--2---:R-:W-:Y:S05]  /*8ef0*/  @!P0 BRA `(.L_x_169) ;  /* 0xfffffffc00f08947 */ /* 0x004fea000383ffff */
[----:B------:R-:W-:Y:S05]  /*8f00*/  BRA `(.L_x_54) ;  /* 0xffffffa0000c7947 */ /* 0x000fea000383ffff */
.L_x_64:
[----:B-1----:R-:W-:-:S04]  /*8f10*/  MOV R4, UR4 ;  /* 0x0000000400047c02 */ /* 0x002fc80008000f00 */
[----:B------:R1:W2:Y:S03]  /*8f20*/  SYNCS.PHASECHK.TRANS64.TRYWAIT P0, [R4+URZ+0x8], R5 ;  /* 0x00000805040075a7 */ /* 0x0002a600080011ff */
[----:B--2---:R-:W-:Y:S05]  /*8f30*/  @!P0 NANOSLEEP.SYNCS 0x989680 ;  /* 0x009896800000895d */ /* 0x004fea0003900000 */
[----:B------:R-:W2:Y:S02]  /*8f40*/  @!P0 SYNCS.PHASECHK.TRANS64 P0, [R4+URZ+0x8], R5 ;  /* 0x00000805040085a7 */ /* 0x000ea400080010ff */
[----:B--2---:R-:W-:Y:S05]  /*8f50*/  @!P0 BRA `(.L_x_64) ;  /* 0xfffffffc00ec8947 */ /* 0x004fea000383ffff */
[----:B------:R-:W-:Y:S05]  /*8f60*/  BRA `(.L_x_63) ;  /* 0xffffffa000c07947 */ /* 0x000fea000383ffff */
.L_x_66:
[----:B------:R-:W-:Y:S01]  /*8f70*/  BSSY B0, `(.L_x_170) ;  /* 0x0000006000007945 */ /* 0x000fe20003800000 */
[----:B------:R-:W-:-:S07]  /*8f80*/  MOV R15, 0xffffffff ;  /* 0xffffffff000f7802 */ /* 0x000fce0000000f00 */
[----:B-1---5:R-:W-:Y:S05]  /*8f90*/  WARPSYNC.COLLECTIVE R15, `(.L_x_171) ;  /* 0x000000000f0c7348 */ /* 0x022fea0003c00000 */
[----:B------:R-:W-:Y:S02]  /*8fa0*/  ELECT P6, UR79, PT ;  /* 0x00000000004f782f */ /* 0x000fe400038c0000 */
[----:B------:R-:W-:Y:S01]  /*8fb0*/  MOV R14, UR79 ;  /* 0x0000004f000e7c02 */ /* 0x000fe20008000f00 */
[----:B-1---5:R-:W-:Y:S10]  /*8fc0*/  ENDCOLLECTIVE ;  /* 0x000000000000791b */ /* 0x022ff40003800000 */
.L_x_171:
[----:B------:R-:W-:Y:S05]  /*8fd0*/  BSYNC B0 ;  /* 0x0000000000007941 */ /* 0x000fea0003800000 */
.L_x_170:
[----:B------:R-:W-:Y:S05]  /*8fe0*/  BRA `(.L_x_172) ;  /* 0xffffffa000f07947 */ /* 0x000fea000383ffff */
.L_x_68:
[----:B-1----:R-:W-:-:S04]  /*8ff0*/  MOV R2, UR4 ;  /* 0x0000000400027c02 */ /* 0x002fc80008000f00 */
[----:B------:R1:W2:Y:S03]  /*9000*/  SYNCS.PHASECHK.TRANS64.TRYWAIT P0, [R2+URZ+0x8], R3 ;  /* 0x00000803020075a7 */ /* 0x0002a600080011ff */
[----:B--2---:R-:W-:Y:S05]  /*9010*/  @!P0 NANOSLEEP.SYNCS 0x989680 ;  /* 0x009896800000895d */ /* 0x004fea0003900000 */
[----:B------:R-:W2:Y:S02]  /*9020*/  @!P0 SYNCS.PHASECHK.TRANS64 P0, [R2+URZ+0x8], R3 ;  /* 0x00000803020085a7 */ /* 0x000ea400080010ff */
[----:B--2---:R-:W-:Y:S05]  /*9030*/  @!P0 BRA `(.L_x_68) ;  /* 0xfffffffc00ec8947 */ /* 0x004fea000383ffff */
[----:B------:R-:W-:Y:S05]  /*9040*/  BRA `(.L_x_67) ;  /* 0xffffffa000f47947 */ /* 0x000fea000383ffff */
.L_x_69:
[----:B-1----:R1:W2:Y:S02]  /*9050*/  SYNCS.PHASECHK.TRANS64.TRYWAIT P0, [R0+URZ+0xb0], R5 ;  /* 0x0000b005000075a7 */ /* 0x0022a400080011ff */
[----:B--2---:R-:W-:Y:S05]  /*9060*/  @!P0 NANOSLEEP.SYNCS 0x989680 ;  /* 0x009896800000895d */ /* 0x004fea0003900000 */
[----:B------:R-:W2:Y:S02]  /*9070*/  @!P0 SYNCS.PHASECHK.TRANS64 P0, [R0+URZ+0xb0], R5 ;  /* 0x0000b005000085a7 */ /* 0x000ea400080010ff */
[----:B--2---:R-:W-:Y:S05]  /*9080*/  @!P0 BRA `(.L_x_69) ;  /* 0xfffffffc00f08947 */ /* 0x004fea000383ffff */
[----:B------:R-:W-:Y:S05]  /*9090*/  BRA `(.L_x_173) ;  /* 0xffffffa400d87947 */ /* 0x000fea000383ffff */
.L_x_71:
[----:B------:R-:W-:-:S07]  /*90a0*/  MOV R0, UR7 ;  /* 0x0000000700007c02 */ /* 0x000fce0008000f00 */
.L_x_174:
[----:B-1----:R1:W2:Y:S02]  /*90b0*/  SYNCS.PHASECHK.TRANS64.TRYWAIT P0, [R0+URZ+0xf0], R5 ;  /* 0x0000f005000075a7 */ /* 0x0022a400080011ff */
[----:B--2---:R-:W-:Y:S05]  /*90c0*/  @!P0 NANOSLEEP.SYNCS 0x989680 ;  /* 0x009896800000895d */ /* 0x004fea0003900000 */
[----:B------:R-:W2:Y:S02]  /*90d0*/  @!P0 SYNCS.PHASECHK.TRANS64 P0, [R0+URZ+0xf0], R5 ;  /* 0x0000f005000085a7 */ /* 0x000ea400080010ff */
[----:B--2---:R-:W-:Y:S05]  /*90e0*/  @!P0 BRA `(.L_x_174) ;  /* 0xfffffffc00f08947 */ /* 0x004fea000383ffff */
[----:B------:R-:W-:Y:S05]  /*90f0*/  BRA `(.L_x_175) ;  /* 0xffffffa800247947 */ /* 0x000fea000383ffff */
.L_x_74:
[----:B------:R-:W-:Y:S07]  /*9100*/  MOV R0, UR6 ;  /* 0x0000000600007c02 */ /* 0x000fee0008000f00 */
.L_x_176:
[----:B-1----:R1:W2:Y:S02]  /*9110*/  SYNCS.PHASECHK.TRANS64.TRYWAIT P0, [R0+URZ], R5 ;  /* 0x00000005000075a7 */ /* 0x0022a400080011ff */
[----:B--2---:R-:W-:Y:S05]  /*9120*/  @!P0 NANOSLEEP.SYNCS 0x989680 ;  /* 0x009896800000895d */ /* 0x004fea0003900000 */
[----:B------:R-:W2:Y:S02]  /*9130*/  @!P0 SYNCS.PHASECHK.TRANS64 P0, [R0+URZ], R5 ;  /* 0x00000005000085a7 */ /* 0x000ea400080010ff */
[----:B--2---:R-:W-:Y:S05]  /*9140*/  @!P0 BRA `(.L_x_176) ;  /* 0xfffffffc00f08947 */ /* 0x004fea000383ffff */
[----:B------:R-:W-:Y:S05]  /*9150*/  BRA `(.L_x_73) ;  /* 0xffffffa800387947 */ /* 0x000fea000383ffff */
.L_x_78:
[----:B-1----:R-:W-:-:S07]  /*9160*/  MOV R0, UR7 ;  /* 0x0000000700007c02 */ /* 0x002fce0008000f00 */
.L_x_177:
[----:B-1----:R1:W2:Y:S02]  /*9170*/  SYNCS.PHASECHK.TRANS64.TRYWAIT P0, [R0+URZ], R3 ;  /* 0x00000003000075a7 */ /* 0x0022a400080011ff */
[----:B--2---:R-:W-:Y:S05]  /*9180*/  @!P0 NANOSLEEP.SYNCS 0x989680 ;  /* 0x009896800000895d */ /* 0x004fea0003900000 */
[----:B------:R-:W2:Y:S02]  /*9190*/  @!P0 SYNCS.PHASECHK.TRANS64 P0, [R0+URZ], R3 ;  /* 0x00000003000085a7 */ /* 0x000ea400080010ff */
[----:B--2---:R-:W-:Y:S05]  /*91a0*/  @!P0 BRA `(.L_x_177) ;  /* 0xfffffffc00f08947 */ /* 0x004fea000383ffff */
[----:B------:R-:W-:Y:S05]  /*91b0*/  BRA `(.L_x_178) ;  /* 0xffffffac002c7947 */ /* 0x000fea000383ffff */
.L_x_79:
[----:B------:R-:W-:-:S07]  /*91c0*/  MOV R0, UR7 ;  /* 0x0000000700007c02 */ /* 0x000fce0008000f00 */
.L_x_179:
[----:B-1----:R1:W2:Y:S02]  /*91d0*/  SYNCS.PHASECHK.TRANS64.TRYWAIT P0, [R0+URZ], R3 ;  /* 0x00000003000075a7 */ /* 0x0022a400080011ff */
[----:B--2---:R-:W-:Y:S05]  /*91e0*/  @!P0 NANOSLEEP.SYNCS 0x989680 ;  /* 0x009896800000895d */ /* 0x004fea0003900000 */
[----:B------:R-:W2:Y:S02]  /*91f0*/  @!P0 SYNCS.PHASECHK.TRANS64 P0, [R0+URZ], R3 ;  /* 0x00000003000085a7 */ /* 0x000ea400080010ff */
[----:B--2---:R-:W-:Y:S05]  /*9200*/  @!P0 BRA `(.L_x_179) ;  /* 0xfffffffc00f08947 */ /* 0x004fea000383ffff */
[----:B------:R-:W-:Y:S05]  /*9210*/  BRA `(.L_x_180) ;  /* 0xffffffac00387947 */ /* 0x000fea000383ffff */
.L_x_80:
[----:B------:R-:W-:-:S07]  /*9220*/  MOV R0, UR7 ;  /* 0x0000000700007c02 */ /* 0x000fce0008000f00 */
.L_x_181:
[----:B-1----:R1:W2:Y:S02]  /*9230*/  SYNCS.PHASECHK.TRANS64.TRYWAIT P0, [R0+URZ], R3 ;  /* 0x00000003000075a7 */ /* 0x0022a400080011ff */
[----:B--2---:R-:W-:Y:S05]  /*9240*/  @!P0 NANOSLEEP.SYNCS 0x989680 ;  /* 0x009896800000895d */ /* 0x004fea0003900000 */
[----:B------:R-:W2:Y:S02]  /*9250*/  @!P0 SYNCS.PHASECHK.TRANS64 P0, [R0+URZ], R3 ;  /* 0x00000003000085a7 */ /* 0x000ea400080010ff */
[----:B--2---:R-:W-:Y:S05]  /*9260*/  @!P0 BRA `(.L_x_181) ;  /* 0xfffffffc00f08947 */ /* 0x004fea000383ffff */
[----:B------:R-:W-:Y:S05]  /*9270*/  BRA `(.L_x_182) ;  /* 0xffffffac00447947 */ /* 0x000fea000383ffff */
.L_x_83:
[----:B------:R-:W-:-:S07]  /*9280*/  MOV R0, UR5 ;  /* 0x0000000500007c02 */ /* 0x000fce0008000f00 */
.L_x_183:
[----:B-1----:R1:W2:Y:S02]  /*9290*/  SYNCS.PHASECHK.TRANS64.TRYWAIT P1, [R0+URZ+0x130], R3 ;  /* 0x00013003000075a7 */ /* 0x0022a400080211ff */
[----:B--2---:R-:W-:Y:S05]  /*92a0*/  @!P1 NANOSLEEP.SYNCS 0x989680 ;  /* 0x009896800000995d */ /* 0x004fea0003900000 */
[----:B------:R-:W2:Y:S02]  /*92b0*/  @!P1 SYNCS.PHASECHK.TRANS64 P1, [R0+URZ+0x130], R3 ;  /* 0x00013003000095a7 */ /* 0x000ea400080210ff */
[----:B--2---:R-:W-:Y:S05]  /*92c0*/  @!P1 BRA `(.L_x_183) ;  /* 0xfffffffc00f09947 */ /* 0x004fea000383ffff */
[----:B------:R-:W-:Y:S05]  /*92d0*/  BRA `(.L_x_184) ;  /* 0xffffffac00907947 */ /* 0x000fea000383ffff */
.L_x_88:
[----:B--2---:R2:W3:Y:S02]  /*92e0*/  SYNCS.PHASECHK.TRANS64.TRYWAIT P0, [R0+URZ+0xb0], R3 ;  /* 0x0000b003000075a7 */ /* 0x0044e400080011ff */
[----:B---3--:R-:W-:Y:S05]  /*92f0*/  @!P0 NANOSLEEP.SYNCS 0x989680 ;  /* 0x009896800000895d */ /* 0x008fea0003900000 */
[----:B------:R-:W3:Y:S02]  /*9300*/  @!P0 SYNCS.PHASECHK.TRANS64 P0, [R0+URZ+0xb0], R3 ;  /* 0x0000b003000085a7 */ /* 0x000ee400080010ff */
[----:B---3--:R-:W-:Y:S05]  /*9310*/  @!P0 BRA `(.L_x_88) ;  /* 0xfffffffc00f08947 */ /* 0x008fea000383ffff */
[----:B------:R-:W-:Y:S05]  /*9320*/  BRA `(.L_x_185) ;  /* 0xffffffb000907947 */ /* 0x000fea000383ffff */
.L_x_91:
[----:B------:R-:W-:Y:S07]  /*9330*/  MOV R0, UR5 ;  /* 0x0000000500007c02 */ /* 0x000fee0008000f00 */
.L_x_186:
[----:B--2---:R2:W3:Y:S02]  /*9340*/  SYNCS.PHASECHK.TRANS64.TRYWAIT P0, [R0+URZ+0xa8], R3 ;  /* 0x0000a803000075a7 */ /* 0x0044e400080011ff */
[----:B---3--:R-:W-:Y:S05]  /*9350*/  @!P0 NANOSLEEP.SYNCS 0x989680 ;  /* 0x009896800000895d */ /* 0x008fea0003900000 */
[----:B------:R-:W3:Y:S02]  /*9360*/  @!P0 SYNCS.PHASECHK.TRANS64 P0, [R0+URZ+0xa8], R3 ;  /* 0x0000a803000085a7 */ /* 0x000ee400080010ff */
[----:B---3--:R-:W-:Y:S05]  /*9370*/  @!P0 BRA `(.L_x_186) ;  /* 0xfffffffc00f08947 */ /* 0x008fea000383ffff */
[----:B------:R-:W-:Y:S05]  /*9380*/  BRA `(.L_x_90) ;  /* 0xffffffb400707947 */ /* 0x000fea000383ffff */
.L_x_94:
[----:B------:R-:W-:Y:S07]  /*9390*/  MOV R3, UR5 ;  /* 0x0000000500037c02 */ /* 0x000fee0008000f00 */
.L_x_187:
[----:B-1----:R1:W2:Y:S02]  /*93a0*/  SYNCS.PHASECHK.TRANS64.TRYWAIT P0, [R3+URZ+0x80], R12 ;  /* 0x0000800c030075a7 */ /* 0x0022a400080011ff */
[----:B--2---:R-:W-:Y:S05]  /*93b0*/  @!P0 NANOSLEEP.SYNCS 0x989680 ;  /* 0x009896800000895d */ /* 0x004fea0003900000 */
[----:B------:R-:W2:Y:S02]  /*93c0*/  @!P0 SYNCS.PHASECHK.TRANS64 P0, [R3+URZ+0x80], R12 ;  /* 0x0000800c030085a7 */ /* 0x000ea400080010ff */
[----:B--2---:R-:W-:Y:S05]  /*93d0*/  @!P0 BRA `(.L_x_187) ;  /* 0xfffffffc00f08947 */ /* 0x004fea000383ffff */
[----:B------:R-:W-:Y:S05]  /*93e0*/  BRA `(.L_x_188) ;  /* 0xffffffb400ec7947 */ /* 0x000fea000383ffff */
.L_x_95:
[----:B-1----:R-:W-:Y:S07]  /*93f0*/  MOV R3, UR5 ;  /* 0x0000000500037c02 */ /* 0x002fee0008000f00 */
.L_x_189:
[----:B-1----:R1:W2:Y:S02]  /*9400*/  SYNCS.PHASECHK.TRANS64.TRYWAIT P0, [R3+URZ+0x88], R12 ;  /* 0x0000880c030075a7 */ /* 0x0022a400080011ff */
[----:B--2---:R-:W-:Y:S05]  /*9410*/  @!P0 NANOSLEEP.SYNCS 0x989680 ;  /* 0x009896800000895d */ /* 0x004fea0003900000 */
[----:B------:R-:W2:Y:S02]  /*9420*/  @!P0 SYNCS.PHASECHK.TRANS64 P0, [R3+URZ+0x88], R12 ;  /* 0x0000880c030085a7 */ /* 0x000ea400080010ff */
[----:B--2---:R-:W-:Y:S05]  /*9430*/  @!P0 BRA `(.L_x_189) ;  /* 0xfffffffc00f08947 */ /* 0x004fea000383ffff */
[----:B------:R-:W-:Y:S05]  /*9440*/  BRA `(.L_x_190) ;  /* 0xffffffb800487947 */ /* 0x000fea000383ffff */
.L_x_96:
[----:B-1----:R-:W-:Y:S07]  /*9450*/  MOV R3, UR5 ;  /* 0x0000000500037c02 */ /* 0x002fee0008000f00 */
.L_x_191:
[----:B-1----:R1:W2:Y:S02]  /*9460*/  SYNCS.PHASECHK.TRANS64.TRYWAIT P0, [R3+URZ+0x90], R12 ;  /* 0x0000900c030075a7 */ /* 0x0022a400080011ff */
[----:B--2---:R-:W-:Y:S05]  /*9470*/  @!P0 NANOSLEEP.SYNCS 0x989680 ;  /* 0x009896800000895d */ /* 0x004fea0003900000 */
[----:B------:R-:W2:Y:S02]  /*9480*/  @!P0 SYNCS.PHASECHK.TRANS64 P0, [R3+URZ+0x90], R12 ;  /* 0x0000900c030085a7 */ /* 0x000ea400080010ff */
[----:B--2---:R-:W-:Y:S05]  /*9490*/  @!P0 BRA `(.L_x_191) ;  /* 0xfffffffc00f08947 */ /* 0x004fea000383ffff */
[----:B------:R-:W-:Y:S05]  /*94a0*/  BRA `(.L_x_192) ;  /* 0xffffffb800a47947 */ /* 0x000fea000383ffff */
.L_x_97:
[----:B------:R-:W-:Y:S07]  /*94b0*/  MOV R3, UR5 ;  /* 0x0000000500037c02 */ /* 0x000fee0008000f00 */
.L_x_193:
[----:B-1----:R1:W2:Y:S02]  /*94c0*/  SYNCS.PHASECHK.TRANS64.TRYWAIT P0, [R3+URZ+0x98], R12 ;  /* 0x0000980c030075a7 */ /* 0x0022a400080011ff */
[----:B--2---:R-:W-:Y:S05]  /*94d0*/  @!P0 NANOSLEEP.SYNCS 0x989680 ;  /* 0x009896800000895d */ /* 0x004fea0003900000 */
[----:B------:R-:W2:Y:S02]  /*94e0*/  @!P0 SYNCS.PHASECHK.TRANS64 P0, [R3+URZ+0x98], R12 ;  /* 0x0000980c030085a7 */ /* 0x000ea400080010ff */
[----:B--2---:R-:W-:Y:S05]  /*94f0*/  @!P0 BRA `(.L_x_193) ;  /* 0xfffffffc00f08947 */ /* 0x004fea000383ffff */
[----:B------:R-:W-:Y:S05]  /*9500*/  BRA `(.L_x_194) ;  /* 0xffffffbc00447947 */ /* 0x000fea000383ffff */
.L_x_99:
[----:B------:R-:W-:-:S07]  /*9510*/  MOV R0, UR5 ;  /* 0x0000000500007c02 */ /* 0x000fce0008000f00 */
.L_x_195:
[----:B-1----:R1:W3:Y:S02]  /*9520*/  SYNCS.PHASECHK.TRANS64.TRYWAIT P0, [R0+URZ+0x80], R3 ;  /* 0x00008003000075a7 */ /* 0x0022e400080011ff */
[----:B---3--:R-:W-:Y:S05]  /*9530*/  @!P0 NANOSLEEP.SYNCS 0x989680 ;  /* 0x009896800000895d */ /* 0x008fea0003900000 */
[----:B------:R-:W3:Y:S02]  /*9540*/  @!P0 SYNCS.PHASECHK.TRANS64 P0, [R0+URZ+0x80], R3 ;  /* 0x00008003000085a7 */ /* 0x000ee400080010ff */
[----:B---3--:R-:W-:Y:S05]  /*9550*/  @!P0 BRA `(.L_x_195) ;  /* 0xfffffffc00f08947 */ /* 0x008fea000383ffff */
[----:B------:R-:W-:Y:S05]  /*9560*/  BRA `(.L_x_196) ;  /* 0xffffffbc00cc7947 */ /* 0x000fea000383ffff */
.L_x_100:
[----:B-1----:R-:W-:-:S07]  /*9570*/  MOV R0, UR5 ;  /* 0x0000000500007c02 */ /* 0x002fce0008000f00 */
.L_x_197:
[----:B-1----:R1:W3:Y:S02]  /*9580*/  SYNCS.PHASECHK.TRANS64.TRYWAIT P0, [R0+URZ+0x88], R3 ;  /* 0x00008803000075a7 */ /* 0x0022e400080011ff */
[----:B---3--:R-:W-:Y:S05]  /*9590*/  @!P0 NANOSLEEP.SYNCS 0x989680 ;  /* 0x009896800000895d */ /* 0x008fea0003900000 */
[----:B------:R-:W3:Y:S02]  /*95a0*/  @!P0 SYNCS.PHASECHK.TRANS64 P0, [R0+URZ+0x88], R3 ;  /* 0x00008803000085a7 */ /* 0x000ee400080010ff */
[----:B---3--:R-:W-:Y:S05]  /*95b0*/  @!P0 BRA `(.L_x_197) ;  /* 0xfffffffc00f08947 */ /* 0x008fea000383ffff */
[----:B------:R-:W-:Y:S05]  /*95c0*/  BRA `(.L_x_198) ;  /* 0xffffffbc00bc7947 */ /* 0x000fea000383ffff */
.L_x_101:
[----:B-1----:R-:W-:-:S07]  /*95d0*/  MOV R0, UR5 ;  /* 0x0000000500007c02 */ /* 0x002fce0008000f00 */
.L_x_199:
[----:B-1----:R1:W3:Y:S02]  /*95e0*/  SYNCS.PHASECHK.TRANS64.TRYWAIT P0, [R0+URZ+0x90], R3 ;  /* 0x00009003000075a7 */ /* 0x0022e400080011ff */
[----:B---3--:R-:W-:Y:S05]  /*95f0*/  @!P0 NANOSLEEP.SYNCS 0x989680 ;  /* 0x009896800000895d */ /* 0x008fea0003900000 */
[----:B------:R-:W3:Y:S02]  /*9600*/  @!P0 SYNCS.PHASECHK.TRANS64 P0, [R0+URZ+0x90], R3 ;  /* 0x00009003000085a7 */ /* 0x000ee400080010ff */
[----:B---3--:R-:W-:Y:S05]  /*9610*/  @!P0 BRA `(.L_x_199) ;  /* 0xfffffffc00f08947 */ /* 0x008fea000383ffff */
[----:B------:R-:W-:Y:S05]  /*9620*/  BRA `(.L_x_200) ;  /* 0xffffffbc00ac7947 */ /* 0x000fea000383ffff */
.L_x_103:
[----:B--2---:R2:W3:Y:S02]  /*9630*/  SYNCS.PHASECHK.TRANS64.TRYWAIT P0, [R0+URZ+0xb0], R3 ;  /* 0x0000b003000075a7 */ /* 0x0044e400080011ff */
[----:B---3--:R-:W-:Y:S05]  /*9640*/  @!P0 NANOSLEEP.SYNCS 0x989680 ;  /* 0x009896800000895d */ /* 0x008fea0003900000 */
[----:B------:R-:W3:Y:S02]  /*9650*/  @!P0 SYNCS.PHASECHK.TRANS64 P0, [R0+URZ+0xb0], R3 ;  /* 0x0000b003000085a7 */ /* 0x000ee400080010ff */
[----:B---3--:R-:W-:Y:S05]  /*9660*/  @!P0 BRA `(.L_x_103) ;  /* 0xfffffffc00f08947 */ /* 0x008fea000383ffff */
[----:B------:R-:W-:Y:S05]  /*9670*/  BRA `(.L_x_201) ;  /* 0xffffffc0007c7947 */ /* 0x000fea000383ffff */
.L_x_114:
[----:B-1----:R-:W-:Y:S04]  /*9680*/  MOV R0, UR48 ;  /* 0x0000003000007c02 */ /* 0x002fe80008000f00 */
[----:B------:R1:W3:Y:S03]  /*9690*/  SYNCS.PHASECHK.TRANS64.TRYWAIT P1, [R0+URZ+0x60], R5 ;  /* 0x00006005000075a7 */ /* 0x0002e600080211ff */
[----:B---3--:R-:W-:Y:S05]  /*96a0*/  @!P1 NANOSLEEP.SYNCS 0x989680 ;  /* 0x009896800000995d */ /* 0x008fea0003900000 */
[----:B------:R-:W3:Y:S02]  /*96b0*/  @!P1 SYNCS.PHASECHK.TRANS64 P1, [R0+URZ+0x60], R5 ;  /* 0x00006005000095a7 */ /* 0x000ee400080210ff */
[----:B---3--:R-:W-:Y:S05]  /*96c0*/  @!P1 BRA `(.L_x_114) ;  /* 0xfffffffc00ec9947 */ /* 0x008fea000383ffff */
[----:B------:R-:W-:Y:S05]  /*96d0*/  BRA `(.L_x_113) ;  /* 0xffffffcc00847947 */ /* 0x000fea000383ffff */
.L_x_116:
[----:B-1----:R1:W4:Y:S02]  /*96e0*/  SYNCS.PHASECHK.TRANS64.TRYWAIT P0, [R74+URZ+0xd0], R3 ;  /* 0x0000d0034a0075a7 */ /* 0x00232400080011ff */
[----:B----4-:R-:W-:Y:S05]  /*96f0*/  @!P0 NANOSLEEP.SYNCS 0x989680 ;  /* 0x009896800000895d */ /* 0x010fea0003900000 */
[----:B------:R-:W4:Y:S02]  /*9700*/  @!P0 SYNCS.PHASECHK.TRANS64 P0, [R74+URZ+0xd0], R3 ;  /* 0x0000d0034a0085a7 */ /* 0x000f2400080010ff */
[----:B----4-:R-:W-:Y:S05]  /*9710*/  @!P0 BRA `(.L_x_116) ;  /* 0xfffffffc00f08947 */ /* 0x010fea000383ffff */
[----:B------:R-:W-:Y:S05]  /*9720*/  BRA `(.L_x_115) ;  /* 0xffffffcc00a47947 */ /* 0x000fea000383ffff */
.L_x_125:
[----:B--2---:R2:W3:Y:S02]  /*9730*/  SYNCS.PHASECHK.TRANS64.TRYWAIT P0, [R3+URZ+0x60], R0 ;  /* 0x00006000030075a7 */ /* 0x0044e400080011ff */
[----:B---3--:R-:W-:Y:S05]  /*9740*/  @!P0 NANOSLEEP.SYNCS 0x989680 ;  /* 0x009896800000895d */ /* 0x008fea0003900000 */
[----:B------:R-:W3:Y:S02]  /*9750*/  @!P0 SYNCS.PHASECHK.TRANS64 P0, [R3+URZ+0x60], R0 ;  /* 0x00006000030085a7 */ /* 0x000ee400080010ff */
[----:B---3--:R-:W-:Y:S05]  /*9760*/  @!P0 BRA `(.L_x_125) ;  /* 0xfffffffc00f08947 */ /* 0x008fea000383ffff */
[----:B------:R-:W-:Y:S05]  /*9770*/  BRA `(.L_x_124) ;  /* 0xffffffd400b07947 */ /* 0x000fea000383ffff */
.L_x_133:
[----:B--2---:R2:W3:Y:S02]  /*9780*/  SYNCS.PHASECHK.TRANS64.TRYWAIT P0, [R83+URZ+0x60], R4 ;  /* 0x00006004530075a7 */ /* 0x0044e400080011ff */
[----:B---3--:R-:W-:Y:S05]  /*9790*/  @!P0 NANOSLEEP.SYNCS 0x989680 ;  /* 0x009896800000895d */ /* 0x008fea0003900000 */
[----:B------:R-:W3:Y:S02]  /*97a0*/  @!P0 SYNCS.PHASECHK.TRANS64 P0, [R83+URZ+0x60], R4 ;  /* 0x00006004530085a7 */ /* 0x000ee400080010ff */
[----:B---3--:R-:W-:Y:S05]  /*97b0*/  @!P0 BRA `(.L_x_133) ;  /* 0xfffffffc00f08947 */ /* 0x008fea000383ffff */
[----:B------:R-:W-:Y:S05]  /*97c0*/  BRA `(.L_x_132) ;  /* 0xffffffdc00cc7947 */ /* 0x000fea000383ffff */
.L_x_141:
[----:B--2---:R2:W3:Y:S02]  /*97d0*/  SYNCS.PHASECHK.TRANS64.TRYWAIT P0, [R88+URZ+0x60], R3 ;  /* 0x00006003580075a7 */ /* 0x0044e400080011ff */
[----:B---3--:R-:W-:Y:S05]  /*97e0*/  @!P0 NANOSLEEP.SYNCS 0x989680 ;  /* 0x009896800000895d */ /* 0x008fea0003900000 */
[----:B------:R-:W3:Y:S02]  /*97f0*/  @!P0 SYNCS.PHASECHK.TRANS64 P0, [R88+URZ+0x60], R3 ;  /* 0x00006003580085a7 */ /* 0x000ee400080010ff */
[----:B---3--:R-:W-:Y:S05]  /*9800*/  @!P0 BRA `(.L_x_141) ;  /* 0xfffffffc00f08947 */ /* 0x008fea000383ffff */
[----:B------:R-:W-:Y:S05]  /*9810*/  BRA `(.L_x_140) ;  /* 0xffffffe400e87947 */ /* 0x000fea000383ffff */
        .weak           $__internal_0_$__cuda_sm10x_tcgen05_guardrail_trap_col_being_dealloced_not_returned_by_alloc
        .type           $__internal_0_$__cuda_sm10x_tcgen05_guardrail_trap_col_being_dealloced_not_returned_by_alloc,@function
        .size           $__internal_0_$__cuda_sm10x_tcgen05_guardrail_trap_col_being_dealloced_not_returned_by_alloc,($__internal_1_$__cuda_sm10x_tcgen05_guardrail_trap_phase_invalid_during_alloc - $__internal_0_$__cuda_sm10x_tcgen05_guardrail_trap_col_being_dealloced_not_returned_by_alloc)
$__internal_0_$__cuda_sm10x_tcgen05_guardrail_trap_col_being_dealloced_not_returned_by_alloc:
[----:B------:R-:W-:Y:S05]  /*9820*/  BPT.TRAP 0x1 ;  /* 0x000000040000795c */ /* 0x000fea0000300000 */
[----:B------:R-:W-:-:S04]  /*9830*/  HFMA2 R3, -RZ, RZ, 0, 0 ;  /* 0x00000000ff037431 */ /* 0x000fc800000001ff */
[----:B------:R-:W-:Y:S05]  /*9840*/  RET.REL.NODEC R2 `(_ZN7cutlass13device_kernelINS_4gemm6kernel13GemmUniversalIN4cute5tupleIJiiiiEEENS1_10collective13CollectiveMmaINS1_35MainloopSm100TmaUmmaWarpSpecializedILi6ELi2ELi4ENS5_IJNS4_1CILi2EEESB_NSA_ILi1EEEEEEEENS5_IJNSA_ILi128EEESF_NSA_ILi64EEEEEENS_6half_tENS5_IJSC_llEEESI_SJ_NS4_8TiledMMAINS4_8MMA_AtomIJNS4_26SM100_MMA_F16BF16_2x1SM_SSISI_SI_fLi128ELi128ELNS4_4UMMA5MajorE1ELSO_1ELNSN_7ScaleInE0ELSP_0EEEEEENS4_6LayoutINS5_IJSC_SC_SC_EEENS5_IJNSA_ILi0EEESU_SU_EEEEENS5_IJNS4_10UnderscoreESX_SX_EEEEENS4_28SM100_TMA_2SM_LOAD_MULTICASTENS4_14ComposedLayoutINS4_7SwizzleILi3ELi4ELi3EEENS4_18smem_ptr_flag_bitsILi16EEENSS_INS5_IJSG_NSA_ILi8EEEEEENS5_IJSC_SG_EEEEEEEvNS4_8identityENS4_18SM100_TMA_2SM_LOADES1A_vS1B_EENS_8epilogue10collective18CollectiveEpilogueINS1E_23Sm100TmaWarpSpecializedILi4ELi2ELi16ELb1ELb0EEEJNS5_IJSG_SF_SG_EEENS5_IJNSS_ISG_SC_EENSS_INS5_IJNSA_ILi16EEESB_EEES18_EEEEESI_NS5_IJlSC_lEEESI_S1P_NS1E_6fusion15FusionCallbacksIS1I_NS1Q_17LinearCombinationISI_fSI_fLNS_15FloatRoundStyleE2EEES1J_S1O_JEEENS4_5SM1004TMEM4LOAD26SM100_TMEM_LOAD_32dp32b16xENS4_13SM90_TMA_LOADENS11_INS12_ILi1ELi4ELi3EEES15_NSS_INS5_IJS16_S1L_EEENS5_IJS1L_SC_EEEEEEENS4_39AutoVectorizingCopyWithAssumedAlignmentILi128EEENS4_14SM90_TMA_STOREES25_S27_S27_EEEvvEEEEvNT_6ParamsE) ;  /* 0xffffff6402ec7950 */ /* 0x000fea0003c3ffff */
        .weak           $__internal_1_$__cuda_sm10x_tcgen05_guardrail_trap_phase_invalid_during_alloc
        .type           $__internal_1_$__cuda_sm10x_tcgen05_guardrail_trap_phase_invalid_during_alloc,@function
        .size           $__internal_1_$__cuda_sm10x_tcgen05_guardrail_trap_phase_invalid_during_alloc,($__internal_2_$__cuda_sm10x_tcgen05_guardrail_trap_unallocated_columns_being_dealloced - $__internal_1_$__cuda_sm10x_tcgen05_guardrail_trap_phase_invalid_during_alloc)
$__internal_1_$__cuda_sm10x_tcgen05_guardrail_trap_phase_invalid_during_alloc:
[----:B------:R-:W-:Y:S05]  /*9850*/  BPT.TRAP 0x1 ;  /* 0x000000040000795c */ /* 0x000fea0000300000 */
[----:B------:R-:W-:-:S04]  /*9860*/  MOV R3, 0x0 ;  /* 0x0000000000037802 */ /* 0x000fc80000000f00 */
[----:B------:R-:W-:Y:S05]  /*9870*/  RET.REL.NODEC R2 `(_ZN7cutlass13device_kernelINS_4gemm6kernel13GemmUniversalIN4cute5tupleIJiiiiEEENS1_10collective13CollectiveMmaINS1_35MainloopSm100TmaUmmaWarpSpecializedILi6ELi2ELi4ENS5_IJNS4_1CILi2EEESB_NSA_ILi1EEEEEEEENS5_IJNSA_ILi128EEESF_NSA_ILi64EEEEEENS_6half_tENS5_IJSC_llEEESI_SJ_NS4_8TiledMMAINS4_8MMA_AtomIJNS4_26SM100_MMA_F16BF16_2x1SM_SSISI_SI_fLi128ELi128ELNS4_4UMMA5MajorE1ELSO_1ELNSN_7ScaleInE0ELSP_0EEEEEENS4_6LayoutINS5_IJSC_SC_SC_EEENS5_IJNSA_ILi0EEESU_SU_EEEEENS5_IJNS4_10UnderscoreESX_SX_EEEEENS4_28SM100_TMA_2SM_LOAD_MULTICASTENS4_14ComposedLayoutINS4_7SwizzleILi3ELi4ELi3EEENS4_18smem_ptr_flag_bitsILi16EEENSS_INS5_IJSG_NSA_ILi8EEEEEENS5_IJSC_SG_EEEEEEEvNS4_8identityENS4_18SM100_TMA_2SM_LOADES1A_vS1B_EENS_8epilogue10collective18CollectiveEpilogueINS1E_23Sm100TmaWarpSpecializedILi4ELi2ELi16ELb1ELb0EEEJNS5_IJSG_SF_SG_EEENS5_IJNSS_ISG_SC_EENSS_INS5_IJNSA_ILi16EEESB_EEES18_EEEEESI_NS5_IJlSC_lEEESI_S1P_NS1E_6fusion15FusionCallbacksIS1I_NS1Q_17LinearCombinationISI_fSI_fLNS_15FloatRoundStyleE2EEES1J_S1O_JEEENS4_5SM1004TMEM4LOAD26SM100_TMEM_LOAD_32dp32b16xENS4_13SM90_TMA_LOADENS11_INS12_ILi1ELi4ELi3EEES15_NSS_INS5_IJS16_S1L_EEENS5_IJS1L_SC_EEEEEEENS4_39AutoVectorizingCopyWithAssumedAlignmentILi128EEENS4_14SM90_TMA_STOREES25_S27_S27_EEEvvEEEEvNT_6ParamsE) ;  /* 0xffffff6402e07950 */ /* 0x000fea0003c3ffff */
        .weak           $__internal_2_$__cuda_sm10x_tcgen05_guardrail_trap_unallocated_columns_being_dealloced
        .type           $__internal_2_$__cuda_sm10x_tcgen05_guardrail_trap_unallocated_columns_being_dealloced,@function
        .size           $__internal_2_$__cuda_sm10x_tcgen05_guardrail_trap_unallocated_columns_being_dealloced,(.L_x_203 - $__internal_2_$__cuda_sm10x_tcgen05_guardrail_trap_unallocated_columns_being_dealloced)
$__internal_2_$__cuda_sm10x_tcgen05_guardrail_trap_unallocated_columns_being_dealloced:
[----:B------:R-:W-:Y:S05]  /*9880*/  BPT.TRAP 0x1 ;  /* 0x000000040000795c */ /* 0x000fea0000300000 */
[----:B------:R-:W-:-:S04]  /*9890*/  HFMA2 R3, -RZ, RZ, 0, 0 ;  /* 0x00000000ff037431 */ /* 0x000fc800000001ff */
[----:B------:R-:W-:Y:S05]  /*98a0*/  RET.REL.NODEC R2 `(_ZN7cutlass13device_kernelINS_4gemm6kernel13GemmUniversalIN4cute5tupleIJiiiiEEENS1_10collective13CollectiveMmaINS1_35MainloopSm100TmaUmmaWarpSpecializedILi6ELi2ELi4ENS5_IJNS4_1CILi2EEESB_NSA_ILi1EEEEEEEENS5_IJNSA_ILi128EEESF_NSA_ILi64EEEEEENS_6half_tENS5_IJSC_llEEESI_SJ_NS4_8TiledMMAINS4_8MMA_AtomIJNS4_26SM100_MMA_F16BF16_2x1SM_SSISI_SI_fLi128ELi128ELNS4_4UMMA5MajorE1ELSO_1ELNSN_7ScaleInE0ELSP_0EEEEEENS4_6LayoutINS5_IJSC_SC_SC_EEENS5_IJNSA_ILi0EEESU_SU_EEEEENS5_IJNS4_10UnderscoreESX_SX_EEEEENS4_28SM100_TMA_2SM_LOAD_MULTICASTENS4_14ComposedLayoutINS4_7SwizzleILi3ELi4ELi3EEENS4_18smem_ptr_flag_bitsILi16EEENSS_INS5_IJSG_NSA_ILi8EEEEEENS5_IJSC_SG_EEEEEEEvNS4_8identityENS4_18SM100_TMA_2SM_LOADES1A_vS1B_EENS_8epilogue10collective18CollectiveEpilogueINS1E_23Sm100TmaWarpSpecializedILi4ELi2ELi16ELb1ELb0EEEJNS5_IJSG_SF_SG_EEENS5_IJNSS_ISG_SC_EENSS_INS5_IJNSA_ILi16EEESB_EEES18_EEEEESI_NS5_IJlSC_lEEESI_S1P_NS1E_6fusion15FusionCallbacksIS1I_NS1Q_17LinearCombinationISI_fSI_fLNS_15FloatRoundStyleE2EEES1J_S1O_JEEENS4_5SM1004TMEM4LOAD26SM100_TMEM_LOAD_32dp32b16xENS4_13SM90_TMA_LOADENS11_INS12_ILi1ELi4ELi3EEES15_NSS_INS5_IJS16_S1L_EEENS5_IJS1L_SC_EEEEEEENS4_39AutoVectorizingCopyWithAssumedAlignmentILi128EEENS4_14SM90_TMA_STOREES25_S27_S27_EEEvvEEEEvNT_6ParamsE) ;  /* 0xffffff6402d47950 */ /* 0x000fea0003c3ffff */
.L_x_202:
[----:B------:R-:W-:-:S00]  /*98b0*/  BRA `(.L_x_202) ;  /* 0xfffffffc00fc7947 */ /* 0x000fc0000383ffff */
[----:B------:R-:W-:-:S00]  /*98c0*/  NOP ;  /* 0x0000000000007918 */ /* 0x000fc00000000000 */
        /* <DEDUP_REMOVED lines=11> */
.L_x_203:


//--------------------- .nv.global.init           --------------------------
	.section	.nv.global.init,"aw",@progbits
.nv.global.init:
	.type		$str$27,@object
	.size		$str$27,($str$28 - $str$27)
$str$27:
        /*0000*/ 	.byte	0x28, 0x61, 0x64, 0x64, 0x72, 0x65, 0x73, 0x73, 0x20, 0x26, 0x20, 0x6d, 0x61, 0x73, 0x6b, 0x29
        /*0010*/ 	.byte	0x20, 0x3d, 0x3d, 0x20, 0x30, 0x00
	.type		$str$28,@object
	.size		$str$28,($str$26 - $str$28)
$str$28:
        /*0016*/ 	.byte	0x2f, 0x74, 0x6d, 0x70, 0x2f, 0x63, 0x75, 0x74, 0x6c, 0x61, 0x73, 0x73, 0x5f, 0x73, 0x77, 0x65
        /*0026*/ 	.byte	0x65, 0x70, 0x5f, 0x73, 0x72, 0x63, 0x2f, 0x69, 0x6e, 0x63, 0x6c, 0x75, 0x64, 0x65, 0x2f, 0x63
        /*0036*/ 	.byte	0x75, 0x74, 0x65, 0x2f, 0x70, 0x6f, 0x69, 0x6e, 0x74, 0x65, 0x72, 0x5f, 0x66, 0x6c, 0x61, 0x67
        /*0046*/ 	.byte	0x67, 0x65, 0x64, 0x2e, 0x68, 0x70, 0x70, 0x00
	.type		$str$26,@object
	.size		$str$26,($str$25 - $str$26)
$str$26:
        /*004e*/ 	.byte	0x2f, 0x74, 0x6d, 0x70, 0x2f, 0x63, 0x75, 0x74, 0x6c, 0x61, 0x73, 0x73, 0x5f, 0x73, 0x77, 0x65
        /*005e*/ 	.byte	0x65, 0x70, 0x5f, 0x73, 0x72, 0x63, 0x2f, 0x69, 0x6e, 0x63, 0x6c, 0x75, 0x64, 0x65, 0x2f, 0x63
        /*006e*/ 	.byte	0x75, 0x74, 0x65, 0x2f, 0x61, 0x74, 0x6f, 0x6d, 0x2f, 0x63, 0x6f, 0x70, 0x79, 0x5f, 0x74, 0x72
        /*007e*/ 	.byte	0x61, 0x69, 0x74, 0x73, 0x5f, 0x73, 0x6d, 0x31, 0x30, 0x30, 0x2e, 0x68, 0x70, 0x70, 0x00
	.type		$str$25,@object
	.size		$str$25,(__unnamed_1 - $str$25)
$str$25:
        /*008d*/ 	.byte	0x28, 0x28, 0x75, 0x69, 0x6e, 0x74, 0x33, 0x32, 0x5f, 0x74, 0x28, 0x74, 0x68, 0x72, 0x65, 0x61
        /*009d*/ 	.byte	0x64, 0x49, 0x64, 0x78, 0x2e, 0x78, 0x29, 0x20, 0x2f, 0x20, 0x33, 0x32, 0x29, 0x20, 0x25, 0x20
        /*00ad*/ 	.byte	0x34, 0x29, 0x20, 0x3d, 0x3d, 0x20, 0x28, 0x28, 0x28, 0x74, 0x6d, 0x65, 0x6d, 0x5f, 0x61, 0x64
        /*00bd*/ 	.byte	0x64, 0x72, 0x20, 0x3e, 0x3e, 0x20, 0x31, 0x36, 0x29, 0x20, 0x2f, 0x20, 0x33, 0x32, 0x29, 0x20
        /*00cd*/ 	.byte	0x25, 0x20, 0x34, 0x29, 0x00
	.type		__unnamed_1,@object
	.size		__unnamed_1,(__unnamed_2 - __unnamed_1)
__unnamed_1:
        /*00d2*/ 	.byte	0x61, 0x75, 0x74, 0x6f, 0x20, 0x63, 0x75, 0x74, 0x65, 0x3a, 0x3a, 0x61, 0x73, 0x5f, 0x70, 0x6f
        /* <DEDUP_REMOVED lines=24> */
        /*0262*/ 	.byte	0x34, 0x38, 0x3e, 0x3e, 0x3e, 0x3e, 0x5d, 0x00
	.type		__unnamed_2,@object
	.size		__unnamed_2,(.L_2 - __unnamed_2)
__unnamed_2:
        /* <DEDUP_REMOVED lines=40> */
        /*04ea*/ 	.byte	0x3a, 0x3a, 0x43, 0x3c, 0x30, 0x3e, 0x3e, 0x3e, 0x3e, 0x5d, 0x00
.L_2:


//--------------------- .nv.shared._ZN7cutlass13device_kernelINS_4gemm6kernel13GemmUniversalIN4cute5tupleIJiiiiEEENS1_10collective13CollectiveMmaINS1_35MainloopSm100TmaUmmaWarpSpecializedILi6ELi2ELi4ENS5_IJNS4_1CILi2EEESB_NSA_ILi1EEEEEEEENS5_IJNSA_ILi128EEESF_NSA_ILi64EEEEEENS_6half_tENS5_IJSC_llEEESI_SJ_NS4_8TiledMMAINS4_8MMA_AtomIJNS4_26SM100_MMA_F16BF16_2x1SM_SSISI_SI_fLi128ELi128ELNS4_4UMMA5MajorE1ELSO_1ELNSN_7ScaleInE0ELSP_0EEEEEENS4_6LayoutINS5_IJSC_SC_SC_EEENS5_IJNSA_ILi0EEESU_SU_EEEEENS5_IJNS4_10UnderscoreESX_SX_EEEEENS4_28SM100_TMA_2SM_LOAD_MULTICASTENS4_14ComposedLayoutINS4_7SwizzleILi3ELi4ELi3EEENS4_18smem_ptr_flag_bitsILi16EEENSS_INS5_IJSG_NSA_ILi8EEEEEENS5_IJSC_SG_EEEEEEEvNS4_8identityENS4_18SM100_TMA_2SM_LOADES1A_vS1B_EENS_8epilogue10collective18CollectiveEpilogueINS1E_23Sm100TmaWarpSpecializedILi4ELi2ELi16ELb1ELb0EEEJNS5_IJSG_SF_SG_EEENS5_IJNSS_ISG_SC_EENSS_INS5_IJNSA_ILi16EEESB_EEES18_EEEEESI_NS5_IJlSC_lEEESI_S1P_NS1E_6fusion15FusionCallbacksIS1I_NS1Q_17LinearCombinationISI_fSI_fLNS_15FloatRoundStyleE2EEES1J_S1O_JEEENS4_5SM1004TMEM4LOAD26SM100_TMEM_LOAD_32dp32b16xENS4_13SM90_TMA_LOADENS11_INS12_ILi1ELi4ELi3EEES15_NSS_INS5_IJS16_S1L_EEENS5_IJS1L_SC_EEEEEEENS4_39AutoVectorizingCopyWithAssumedAlignmentILi128EEENS4_14SM90_TMA_STOREES25_S27_S27_EEEvvEEEEvNT_6ParamsE --------------------------
	.section	.nv.shared._ZN7cutlass13device_kernelINS_4gemm6kernel13GemmUniversalIN4cute5tupleIJiiiiEEENS1_10collective13CollectiveMmaINS1_35MainloopSm100TmaUmmaWarpSpecializedILi6ELi2ELi4ENS5_IJNS4_1CILi2EEESB_NSA_ILi1EEEEEEEENS5_IJNSA_ILi128EEESF_NSA_ILi64EEEEEENS_6half_tENS5_IJSC_llEEESI_SJ_NS4_8TiledMMAINS4_8MMA_AtomIJNS4_26SM100_MMA_F16BF16_2x1SM_SSISI_SI_fLi128ELi128ELNS4_4UMMA5MajorE1ELSO_1ELNSN_7ScaleInE0ELSP_0EEEEEENS4_6LayoutINS5_IJSC_SC_SC_EEENS5_IJNSA_ILi0EEESU_SU_EEEEENS5_IJNS4_10UnderscoreESX_SX_EEEEENS4_28SM100_TMA_2SM_LOAD_MULTICASTENS4_14ComposedLayoutINS4_7SwizzleILi3ELi4ELi3EEENS4_18smem_ptr_flag_bitsILi16EEENSS_INS5_IJSG_NSA_ILi8EEEEEENS5_IJSC_SG_EEEEEEEvNS4_8identityENS4_18SM100_TMA_2SM_LOADES1A_vS1B_EENS_8epilogue10collective18CollectiveEpilogueINS1E_23Sm100TmaWarpSpecializedILi4ELi2ELi16ELb1ELb0EEEJNS5_IJSG_SF_SG_EEENS5_IJNSS_ISG_SC_EENSS_INS5_IJNSA_ILi16EEESB_EEES18_EEEEESI_NS5_IJlSC_lEEESI_S1P_NS1E_6fusion15FusionCallbacksIS1I_NS1Q_17LinearCombinationISI_fSI_fLNS_15FloatRoundStyleE2EEES1J_S1O_JEEENS4_5SM1004TMEM4LOAD26SM100_TMEM_LOAD_32dp32b16xENS4_13SM90_TMA_LOADENS11_INS12_ILi1ELi4ELi3EEES15_NSS_INS5_IJS16_S1L_EEENS5_IJS1L_SC_EEEEEEENS4_39AutoVectorizingCopyWithAssumedAlignmentILi128EEENS4_14SM90_TMA_STOREES25_S27_S27_EEEvvEEEEvNT_6ParamsE,"aw",@nobits
	.sectionflags	@""
	.align	16
	.zero		1024


//--------------------- .nv.shared.reserved.0     --------------------------
	.section	.nv.shared.reserved.0,"aw",@nobits
	.weak		__nv_reservedSMEM_offset_0_alias
	.size		__nv_reservedSMEM_offset_0_alias, 0, 64
	.other		__nv_reservedSMEM_offset_0_alias,@"STO_CUDA_RESERVED_SHARED STV_DEFAULT"
__nv_reservedSMEM_offset_0_alias:
	.zero		0
.nv.shared.reserved.0:
	.zero		64
	.weak		__nv_reservedSMEM_tcgen05_partition
	.type		__nv_reservedSMEM_tcgen05_partition,@object
	.size		__nv_reservedSMEM_tcgen05_partition,(.L_0 - __nv_reservedSMEM_tcgen05_partition)
__nv_reservedSMEM_tcgen05_partition:
	.zero		32
.L_0:


//--------------------- .nv.global                --------------------------
	.section	.nv.global,"aw",@nobits
.nv.global:
	.type		_ZN40_INTERNAL_42646d9e_4_k_cu_3e27aa31_367074cute1_E,@object
	.size		_ZN40_INTERNAL_42646d9e_4_k_cu_3e27aa31_367074cute1_E,(_ZN40_INTERNAL_42646d9e_4_k_cu_3e27aa31_367074cuda3std3__45__cpo6cbeginE - _ZN40_INTERNAL_42646d9e_4_k_cu_3e27aa31_367074cute1_E)
_ZN40_INTERNAL_42646d9e_4_k_cu_3e27aa31_367074cute1_E:
	.zero		1
	.type		_ZN40_INTERNAL_42646d9e_4_k_cu_3e27aa31_367074cuda3std3__45__cpo6cbeginE,@object
	.size		_ZN40_INTERNAL_42646d9e_4_k_cu_3e27aa31_367074cuda3std3__45__cpo6cbeginE,(_ZN40_INTERNAL_42646d9e_4_k_cu_3e27aa31_367074cuda3std3__48in_placeE - _ZN40_INTERNAL_42646d9e_4_k_cu_3e27aa31_367074cuda3std3__45__cpo6cbeginE)
_ZN40_INTERNAL_42646d9e_4_k_cu_3e27aa31_367074cuda3std3__45__cpo6cbeginE:
	.zero		1
	.type		_ZN40_INTERNAL_42646d9e_4_k_cu_3e27aa31_367074cuda3std3__48in_placeE,@object
	.size		_ZN40_INTERNAL_42646d9e_4_k_cu_3e27aa31_367074cuda3std3__48in_placeE,(_ZN40_INTERNAL_42646d9e_4_k_cu_3e27aa31_367074cuda3std6ranges3__45__cpo9iter_moveE - _ZN40_INTERNAL_42646d9e_4_k_cu_3e27aa31_367074cuda3std3__48in_placeE)
_ZN40_INTERNAL_42646d9e_4_k_cu_3e27aa31_367074cuda3std3__48in_placeE:
	.zero		1
	.type		_ZN40_INTERNAL_42646d9e_4_k_cu_3e27aa31_367074cuda3std6ranges3__45__cpo9iter_moveE,@object
	.size		_ZN40_INTERNAL_42646d9e_4_k_cu_3e27aa31_367074cuda3std6ranges3__45__cpo9iter_moveE,(_ZN40_INTERNAL_42646d9e_4_k_cu_3e27aa31_367074cuda3std3__45__cpo5beginE - _ZN40_INTERNAL_42646d9e_4_k_cu_3e27aa31_367074cuda3std6ranges3__45__cpo9iter_moveE)
_ZN40_INTERNAL_42646d9e_4_k_cu_3e27aa31_367074cuda3std6ranges3__45__cpo9iter_moveE:
	.zero		1
	.type		_ZN40_INTERNAL_42646d9e_4_k_cu_3e27aa31_367074cuda3std3__45__cpo5beginE,@object
	.size		_ZN40_INTERNAL_42646d9e_4_k_cu_3e27aa31_367074cuda3std3__45__cpo5beginE,(_ZN40_INTERNAL_42646d9e_4_k_cu_3e27aa31_367074cuda3std3__442_GLOBAL__N__42646d9e_4_k_cu_3e27aa31_367076ignoreE - _ZN40_INTERNAL_42646d9e_4_k_cu_3e27aa31_367074cuda3std3__45__cpo5beginE)
_ZN40_INTERNAL_42646d9e_4_k_cu_3e27aa31_367074cuda3std3__45__cpo5beginE:
	.zero		1
	.type		_ZN40_INTERNAL_42646d9e_4_k_cu_3e27aa31_367074cuda3std3__442_GLOBAL__N__42646d9e_4_k_cu_3e27aa31_367076ignoreE,@object
	.size		_ZN40_INTERNAL_42646d9e_4_k_cu_3e27aa31_367074cuda3std3__442_GLOBAL__N__42646d9e_4_k_cu_3e27aa31_367076ignoreE,(_ZN40_INTERNAL_42646d9e_4_k_cu_3e27aa31_367074cute7productE - _ZN40_INTERNAL_42646d9e_4_k_cu_3e27aa31_367074cuda3std3__442_GLOBAL__N__42646d9e_4_k_cu_3e27aa31_367076ignoreE)
_ZN40_INTERNAL_42646d9e_4_k_cu_3e27aa31_367074cuda3std3__442_GLOBAL__N__42646d9e_4_k_cu_3e27aa31_367076ignoreE:
	.zero		1
	.type		_ZN40_INTERNAL_42646d9e_4_k_cu_3e27aa31_367074cute7productE,@object
	.size		_ZN40_INTERNAL_42646d9e_4_k_cu_3e27aa31_367074cute7productE,(_ZN40_INTERNAL_42646d9e_4_k_cu_3e27aa31_367074cuda3std3__45__cpo3endE - _ZN40_INTERNAL_42646d9e_4_k_cu_3e27aa31_367074cute7productE)
_ZN40_INTERNAL_42646d9e_4_k_cu_3e27aa31_367074cute7productE:
	.zero		1
	.type		_ZN40_INTERNAL_42646d9e_4_k_cu_3e27aa31_367074cuda3std3__45__cpo3endE,@object
	.size		_ZN40_INTERNAL_42646d9e_4_k_cu_3e27aa31_367074cuda3std3__45__cpo3endE,(_ZN40_INTERNAL_42646d9e_4_k_cu_3e27aa31_367074cuda3std3__419piecewise_constructE - _ZN40_INTERNAL_42646d9e_4_k_cu_3e27aa31_367074cuda3std3__45__cpo3endE)
_ZN40_INTERNAL_42646d9e_4_k_cu_3e27aa31_367074cuda3std3__45__cpo3endE:
	.zero		1
	.type		_ZN40_INTERNAL_42646d9e_4_k_cu_3e27aa31_367074cuda3std3__419piecewise_constructE,@object
	.size		_ZN40_INTERNAL_42646d9e_4_k_cu_3e27aa31_367074cuda3std3__419piecewise_constructE,(_ZN40_INTERNAL_42646d9e_4_k_cu_3e27aa31_367074cuda3std3__45__cpo4cendE - _ZN40_INTERNAL_42646d9e_4_k_cu_3e27aa31_367074cuda3std3__419piecewise_constructE)
_ZN40_INTERNAL_42646d9e_4_k_cu_3e27aa31_367074cuda3std3__419piecewise_constructE:
	.zero		1
	.type		_ZN40_INTERNAL_42646d9e_4_k_cu_3e27aa31_367074cuda3std3__45__cpo4cendE,@object
	.size		_ZN40_INTERNAL_42646d9e_4_k_cu_3e27aa31_367074cuda3std3__45__cpo4cendE,(_ZN40_INTERNAL_42646d9e_4_k_cu_3e27aa31_367074cuda3std6ranges3__45__cpo4swapE - _ZN40_INTERNAL_42646d9e_4_k_cu_3e27aa31_367074cuda3std3__45__cpo4cendE)
_ZN40_INTERNAL_42646d9e_4_k_cu_3e27aa31_367074cuda3std3__45__cpo4cendE:
	.zero		1
	.type		_ZN40_INTERNAL_42646d9e_4_k_cu_3e27aa31_367074cuda3std6ranges3__45__cpo4swapE,@object
	.size		_ZN40_INTERNAL_42646d9e_4_k_cu_3e27aa31_367074cuda3std6ranges3__45__cpo4swapE,(.L_10 - _ZN40_INTERNAL_42646d9e_4_k_cu_3e27aa31_367074cuda3std6ranges3__45__cpo4swapE)
_ZN40_INTERNAL_42646d9e_4_k_cu_3e27aa31_367074cuda3std6ranges3__45__cpo4swapE:
	.zero		1
.L_10:


//--------------------- .nv.constant0._ZN7cutlass13device_kernelINS_4gemm6kernel13GemmUniversalIN4cute5tupleIJiiiiEEENS1_10collective13CollectiveMmaINS1_35MainloopSm100TmaUmmaWarpSpecializedILi6ELi2ELi4ENS5_IJNS4_1CILi2EEESB_NSA_ILi1EEEEEEEENS5_IJNSA_ILi128EEESF_NSA_ILi64EEEEEENS_6half_tENS5_IJSC_llEEESI_SJ_NS4_8TiledMMAINS4_8MMA_AtomIJNS4_26SM100_MMA_F16BF16_2x1SM_SSISI_SI_fLi128ELi128ELNS4_4UMMA5MajorE1ELSO_1ELNSN_7ScaleInE0ELSP_0EEEEEENS4_6LayoutINS5_IJSC_SC_SC_EEENS5_IJNSA_ILi0EEESU_SU_EEEEENS5_IJNS4_10UnderscoreESX_SX_EEEEENS4_28SM100_TMA_2SM_LOAD_MULTICASTENS4_14ComposedLayoutINS4_7SwizzleILi3ELi4ELi3EEENS4_18smem_ptr_flag_bitsILi16EEENSS_INS5_IJSG_NSA_ILi8EEEEEENS5_IJSC_SG_EEEEEEEvNS4_8identityENS4_18SM100_TMA_2SM_LOADES1A_vS1B_EENS_8epilogue10collective18CollectiveEpilogueINS1E_23Sm100TmaWarpSpecializedILi4ELi2ELi16ELb1ELb0EEEJNS5_IJSG_SF_SG_EEENS5_IJNSS_ISG_SC_EENSS_INS5_IJNSA_ILi16EEESB_EEES18_EEEEESI_NS5_IJlSC_lEEESI_S1P_NS1E_6fusion15FusionCallbacksIS1I_NS1Q_17LinearCombinationISI_fSI_fLNS_15FloatRoundStyleE2EEES1J_S1O_JEEENS4_5SM1004TMEM4LOAD26SM100_TMEM_LOAD_32dp32b16xENS4_13SM90_TMA_LOADENS11_INS12_ILi1ELi4ELi3EEES15_NSS_INS5_IJS16_S1L_EEENS5_IJS1L_SC_EEEEEEENS4_39AutoVectorizingCopyWithAssumedAlignmentILi128EEENS4_14SM90_TMA_STOREES25_S27_S27_EEEvvEEEEvNT_6ParamsE --------------------------
	.section	.nv.constant0._ZN7cutlass13device_kernelINS_4gemm6kernel13GemmUniversalIN4cute5tupleIJiiiiEEENS1_10collective13CollectiveMmaINS1_35MainloopSm100TmaUmmaWarpSpecializedILi6ELi2ELi4ENS5_IJNS4_1CILi2EEESB_NSA_ILi1EEEEEEEENS5_IJNSA_ILi128EEESF_NSA_ILi64EEEEEENS_6half_tENS5_IJSC_llEEESI_SJ_NS4_8TiledMMAINS4_8MMA_AtomIJNS4_26SM100_MMA_F16BF16_2x1SM_SSISI_SI_fLi128ELi128ELNS4_4UMMA5MajorE1ELSO_1ELNSN_7ScaleInE0ELSP_0EEEEEENS4_6LayoutINS5_IJSC_SC_SC_EEENS5_IJNSA_ILi0EEESU_SU_EEEEENS5_IJNS4_10UnderscoreESX_SX_EEEEENS4_28SM100_TMA_2SM_LOAD_MULTICASTENS4_14ComposedLayoutINS4_7SwizzleILi3ELi4ELi3EEENS4_18smem_ptr_flag_bitsILi16EEENSS_INS5_IJSG_NSA_ILi8EEEEEENS5_IJSC_SG_EEEEEEEvNS4_8identityENS4_18SM100_TMA_2SM_LOADES1A_vS1B_EENS_8epilogue10collective18CollectiveEpilogueINS1E_23Sm100TmaWarpSpecializedILi4ELi2ELi16ELb1ELb0EEEJNS5_IJSG_SF_SG_EEENS5_IJNSS_ISG_SC_EENSS_INS5_IJNSA_ILi16EEESB_EEES18_EEEEESI_NS5_IJlSC_lEEESI_S1P_NS1E_6fusion15FusionCallbacksIS1I_NS1Q_17LinearCombinationISI_fSI_fLNS_15FloatRoundStyleE2EEES1J_S1O_JEEENS4_5SM1004TMEM4LOAD26SM100_TMEM_LOAD_32dp32b16xENS4_13SM90_TMA_LOADENS11_INS12_ILi1ELi4ELi3EEES15_NSS_INS5_IJS16_S1L_EEENS5_IJS1L_SC_EEEEEEENS4_39AutoVectorizingCopyWithAssumedAlignmentILi128EEENS4_14SM90_TMA_STOREES25_S27_S27_EEEvvEEEEvNT_6ParamsE,"a",@progbits
	.sectionflags	@""
	.align	4
.nv.constant0._ZN7cutlass13device_kernelINS_4gemm6kernel13GemmUniversalIN4cute5tupleIJiiiiEEENS1_10collective13CollectiveMmaINS1_35MainloopSm100TmaUmmaWarpSpecializedILi6ELi2ELi4ENS5_IJNS4_1CILi2EEESB_NSA_ILi1EEEEEEEENS5_IJNSA_ILi128EEESF_NSA_ILi64EEEEEENS_6half_tENS5_IJSC_llEEESI_SJ_NS4_8TiledMMAINS4_8MMA_AtomIJNS4_26SM100_MMA_F16BF16_2x1SM_SSISI_SI_fLi128ELi128ELNS4_4UMMA5MajorE1ELSO_1ELNSN_7ScaleInE0ELSP_0EEEEEENS4_6LayoutINS5_IJSC_SC_SC_EEENS5_IJNSA_ILi0EEESU_SU_EEEEENS5_IJNS4_10UnderscoreESX_SX_EEEEENS4_28SM100_TMA_2SM_LOAD_MULTICASTENS4_14ComposedLayoutINS4_7SwizzleILi3ELi4ELi3EEENS4_18smem_ptr_flag_bitsILi16EEENSS_INS5_IJSG_NSA_ILi8EEEEEENS5_IJSC_SG_EEEEEEEvNS4_8identityENS4_18SM100_TMA_2SM_LOADES1A_vS1B_EENS_8epilogue10collective18CollectiveEpilogueINS1E_23Sm100TmaWarpSpecializedILi4ELi2ELi16ELb1ELb0EEEJNS5_IJSG_SF_SG_EEENS5_IJNSS_ISG_SC_EENSS_INS5_IJNSA_ILi16EEESB_EEES18_EEEEESI_NS5_IJlSC_lEEESI_S1P_NS1E_6fusion15FusionCallbacksIS1I_NS1Q_17LinearCombinationISI_fSI_fLNS_15FloatRoundStyleE2EEES1J_S1O_JEEENS4_5SM1004TMEM4LOAD26SM100_TMEM_LOAD_32dp32b16xENS4_13SM90_TMA_LOADENS11_INS12_ILi1ELi4ELi3EEES15_NSS_INS5_IJS16_S1L_EEENS5_IJS1L_SC_EEEEEEENS4_39AutoVectorizingCopyWithAssumedAlignmentILi128EEENS4_14SM90_TMA_STOREES25_S27_S27_EEEvvEEEEvNT_6ParamsE:
	.zero		2944


//--------------------- SYMBOLS --------------------------

	.type		.nv.reservedSmem.offset0,@object
	.size		.nv.reservedSmem.offset0,0x4
	.type		.nv.reservedSmem.cap,@object
	.size		.nv.reservedSmem.cap,0x4
	.type		__assertfail,@function
